//
// Generated by NVIDIA NVVM Compiler
//
// Compiler Build ID: CL-36424714
// Cuda compilation tools, release 13.0, V13.0.88
// Based on NVVM 20.0.0
//

.version 9.0
.target sm_100
.address_size 64

	// .globl	_Z15continuousDensejjPfPKfS1_
.global .align 4 .b8 precalc_xorwow_matrix[102400];
.global .align 4 .b8 precalc_xorwow_offset_matrix[102400];
.global .align 4 .b8 mrg32k3aM1[2304];
.global .align 4 .b8 mrg32k3aM2[2304];
.global .align 4 .b8 mrg32k3aM1SubSeq[2016];
.global .align 4 .b8 mrg32k3aM2SubSeq[2016];
.global .align 4 .b8 mrg32k3aM1Seq[2304];
.global .align 4 .b8 mrg32k3aM2Seq[2304];
.const .align 8 .b8 __cr_lgamma_table[72];
.extern .shared .align 16 .b8 s_ePre[];
.extern .shared .align 16 .b8 s_zFilterPre[];

.visible .entry _Z15continuousDensejjPfPKfS1_(
	.param .u32 _Z15continuousDensejjPfPKfS1__param_0,
	.param .u32 _Z15continuousDensejjPfPKfS1__param_1,
	.param .u64 .ptr .align 1 _Z15continuousDensejjPfPKfS1__param_2,
	.param .u64 .ptr .align 1 _Z15continuousDensejjPfPKfS1__param_3,
	.param .u64 .ptr .align 1 _Z15continuousDensejjPfPKfS1__param_4
)
{
	.reg .pred 	%p<2>;
	.reg .b32 	%r<11>;
	.reg .b32 	%f<5>;
	.reg .b64 	%rd<13>;

	ld.param.u32 	%r3, [_Z15continuousDensejjPfPKfS1__param_0];
	ld.param.u32 	%r2, [_Z15continuousDensejjPfPKfS1__param_1];
	ld.param.u64 	%rd1, [_Z15continuousDensejjPfPKfS1__param_2];
	ld.param.u64 	%rd2, [_Z15continuousDensejjPfPKfS1__param_3];
	ld.param.u64 	%rd3, [_Z15continuousDensejjPfPKfS1__param_4];
	mov.u32 	%r4, %tid.x;
	mov.u32 	%r5, %ctaid.x;
	mov.u32 	%r6, %ntid.x;
	mad.lo.s32 	%r1, %r5, %r6, %r4;
	mul.lo.s32 	%r7, %r2, %r3;
	setp.ge.u32 	%p1, %r1, %r7;
	@%p1 bra 	$L__BB0_2;
	cvta.to.global.u64 	%rd4, %rd3;
	cvta.to.global.u64 	%rd5, %rd2;
	cvta.to.global.u64 	%rd6, %rd1;
	div.u32 	%r8, %r1, %r2;
	mul.lo.s32 	%r9, %r8, %r2;
	sub.s32 	%r10, %r1, %r9;
	mul.wide.u32 	%rd7, %r10, 4;
	add.s64 	%rd8, %rd6, %rd7;
	mul.wide.u32 	%rd9, %r1, 4;
	add.s64 	%rd10, %rd4, %rd9;
	ld.global.f32 	%f1, [%rd10];
	mul.wide.u32 	%rd11, %r8, 4;
	add.s64 	%rd12, %rd5, %rd11;
	ld.global.f32 	%f2, [%rd12];
	mul.f32 	%f3, %f1, %f2;
	atom.global.add.f32 	%f4, [%rd8], %f3;
$L__BB0_2:
	ret;

}
	// .globl	_Z14epropALIFDensejjPKfS0_S0_S0_PfS1_S1_
.visible .entry _Z14epropALIFDensejjPKfS0_S0_S0_PfS1_S1_(
	.param .u32 _Z14epropALIFDensejjPKfS0_S0_S0_PfS1_S1__param_0,
	.param .u32 _Z14epropALIFDensejjPKfS0_S0_S0_PfS1_S1__param_1,
	.param .u64 .ptr .align 1 _Z14epropALIFDensejjPKfS0_S0_S0_PfS1_S1__param_2,
	.param .u64 .ptr .align 1 _Z14epropALIFDensejjPKfS0_S0_S0_PfS1_S1__param_3,
	.param .u64 .ptr .align 1 _Z14epropALIFDensejjPKfS0_S0_S0_PfS1_S1__param_4,
	.param .u64 .ptr .align 1 _Z14epropALIFDensejjPKfS0_S0_S0_PfS1_S1__param_5,
	.param .u64 .ptr .align 1 _Z14epropALIFDensejjPKfS0_S0_S0_PfS1_S1__param_6,
	.param .u64 .ptr .align 1 _Z14epropALIFDensejjPKfS0_S0_S0_PfS1_S1__param_7,
	.param .u64 .ptr .align 1 _Z14epropALIFDensejjPKfS0_S0_S0_PfS1_S1__param_8
)
{
	.reg .pred 	%p<2>;
	.reg .b32 	%r<11>;
	.reg .b32 	%f<21>;
	.reg .b64 	%rd<28>;

	ld.param.u32 	%r3, [_Z14epropALIFDensejjPKfS0_S0_S0_PfS1_S1__param_0];
	ld.param.u32 	%r2, [_Z14epropALIFDensejjPKfS0_S0_S0_PfS1_S1__param_1];
	ld.param.u64 	%rd3, [_Z14epropALIFDensejjPKfS0_S0_S0_PfS1_S1__param_4];
	ld.param.u64 	%rd4, [_Z14epropALIFDensejjPKfS0_S0_S0_PfS1_S1__param_5];
	ld.param.u64 	%rd5, [_Z14epropALIFDensejjPKfS0_S0_S0_PfS1_S1__param_6];
	ld.param.u64 	%rd7, [_Z14epropALIFDensejjPKfS0_S0_S0_PfS1_S1__param_8];
	mov.u32 	%r4, %tid.x;
	mov.u32 	%r5, %ctaid.x;
	mov.u32 	%r6, %ntid.x;
	mad.lo.s32 	%r1, %r5, %r6, %r4;
	mul.lo.s32 	%r7, %r2, %r3;
	setp.ge.u32 	%p1, %r1, %r7;
	@%p1 bra 	$L__BB1_2;
	ld.param.u64 	%rd27, [_Z14epropALIFDensejjPKfS0_S0_S0_PfS1_S1__param_7];
	ld.param.u64 	%rd26, [_Z14epropALIFDensejjPKfS0_S0_S0_PfS1_S1__param_3];
	ld.param.u64 	%rd25, [_Z14epropALIFDensejjPKfS0_S0_S0_PfS1_S1__param_2];
	cvta.to.global.u64 	%rd8, %rd27;
	cvta.to.global.u64 	%rd9, %rd26;
	cvta.to.global.u64 	%rd10, %rd25;
	cvta.to.global.u64 	%rd11, %rd5;
	cvta.to.global.u64 	%rd12, %rd4;
	cvta.to.global.u64 	%rd13, %rd3;
	cvta.to.global.u64 	%rd14, %rd7;
	div.u32 	%r8, %r1, %r2;
	mul.lo.s32 	%r9, %r8, %r2;
	sub.s32 	%r10, %r1, %r9;
	mul.wide.u32 	%rd15, %r1, 4;
	add.s64 	%rd16, %rd8, %rd15;
	ld.global.f32 	%f1, [%rd16];
	mul.wide.u32 	%rd17, %r10, 4;
	add.s64 	%rd18, %rd9, %rd17;
	ld.global.f32 	%f2, [%rd18];
	mul.wide.u32 	%rd19, %r8, 4;
	add.s64 	%rd20, %rd10, %rd19;
	ld.global.f32 	%f3, [%rd20];
	mul.f32 	%f4, %f2, %f3;
	mul.f32 	%f5, %f2, 0f3C8E8A72;
	mul.f32 	%f6, %f1, %f5;
	sub.f32 	%f7, %f4, %f6;
	mul.f32 	%f8, %f1, 0f3F7FBE77;
	sub.f32 	%f9, %f8, %f6;
	add.f32 	%f10, %f4, %f9;
	st.global.f32 	[%rd16], %f10;
	add.s64 	%rd21, %rd11, %rd15;
	ld.global.f32 	%f11, [%rd21];
	fma.rn.f32 	%f12, %f11, 0f3F733333, %f7;
	add.s64 	%rd22, %rd12, %rd17;
	ld.global.f32 	%f13, [%rd22];
	add.s64 	%rd23, %rd13, %rd17;
	ld.global.f32 	%f14, [%rd23];
	add.f32 	%f15, %f14, 0fBC23D70A;
	mul.f32 	%f16, %f15, 0f360637BD;
	mul.f32 	%f17, %f7, %f16;
	fma.rn.f32 	%f18, %f13, %f12, %f17;
	add.s64 	%rd24, %rd14, %rd15;
	ld.global.f32 	%f19, [%rd24];
	add.f32 	%f20, %f19, %f18;
	st.global.f32 	[%rd24], %f20;
	st.global.f32 	[%rd21], %f12;
$L__BB1_2:
	ret;

}
	// .globl	_Z20continuousDenseBlockjjjPfPKfS1_
.visible .entry _Z20continuousDenseBlockjjjPfPKfS1_(
	.param .u32 _Z20continuousDenseBlockjjjPfPKfS1__param_0,
	.param .u32 _Z20continuousDenseBlockjjjPfPKfS1__param_1,
	.param .u32 _Z20continuousDenseBlockjjjPfPKfS1__param_2,
	.param .u64 .ptr .align 1 _Z20continuousDenseBlockjjjPfPKfS1__param_3,
	.param .u64 .ptr .align 1 _Z20continuousDenseBlockjjjPfPKfS1__param_4,
	.param .u64 .ptr .align 1 _Z20continuousDenseBlockjjjPfPKfS1__param_5
)
{
	.reg .pred 	%p<12>;
	.reg .b32 	%r<103>;
	.reg .b32 	%f<114>;
	.reg .b64 	%rd<69>;

	ld.param.u32 	%r37, [_Z20continuousDenseBlockjjjPfPKfS1__param_0];
	ld.param.u32 	%r36, [_Z20continuousDenseBlockjjjPfPKfS1__param_1];
	ld.param.u32 	%r38, [_Z20continuousDenseBlockjjjPfPKfS1__param_2];
	ld.param.u64 	%rd2, [_Z20continuousDenseBlockjjjPfPKfS1__param_3];
	ld.param.u64 	%rd3, [_Z20continuousDenseBlockjjjPfPKfS1__param_4];
	ld.param.u64 	%rd4, [_Z20continuousDenseBlockjjjPfPKfS1__param_5];
	cvta.to.global.u64 	%rd1, %rd4;
	mov.u32 	%r1, %tid.x;
	mov.u32 	%r39, %ctaid.x;
	mov.u32 	%r40, %ntid.x;
	mad.lo.s32 	%r41, %r39, %r40, %r1;
	div.u32 	%r42, %r41, %r38;
	mul.lo.s32 	%r43, %r42, %r38;
	sub.s32 	%r2, %r41, %r43;
	mul.lo.s32 	%r3, %r42, %r40;
	add.s32 	%r44, %r3, %r40;
	min.u32 	%r4, %r44, %r37;
	sub.s32 	%r5, %r4, %r3;
	mad.lo.s32 	%r95, %r3, %r36, %r2;
	setp.ge.u32 	%p1, %r1, %r5;
	@%p1 bra 	$L__BB2_2;
	cvta.to.global.u64 	%rd5, %rd3;
	add.s32 	%r45, %r3, %r1;
	mul.wide.u32 	%rd6, %r45, 4;
	add.s64 	%rd7, %rd5, %rd6;
	ld.global.f32 	%f14, [%rd7];
	shl.b32 	%r46, %r1, 2;
	mov.u32 	%r47, s_ePre;
	add.s32 	%r48, %r47, %r46;
	st.shared.f32 	[%r48], %f14;
$L__BB2_2:
	bar.sync 	0;
	setp.ge.u32 	%p2, %r2, %r36;
	@%p2 bra 	$L__BB2_17;
	setp.ge.u32 	%p3, %r3, %r4;
	mov.f32 	%f113, 0f00000000;
	@%p3 bra 	$L__BB2_16;
	and.b32  	%r7, %r5, 15;
	sub.s32 	%r49, %r3, %r4;
	setp.gt.u32 	%p4, %r49, -16;
	mov.f32 	%f113, 0f00000000;
	mov.u32 	%r94, %r3;
	@%p4 bra 	$L__BB2_7;
	and.b32  	%r51, %r5, -16;
	mov.u32 	%r52, s_ePre;
	add.s32 	%r91, %r52, 32;
	neg.s32 	%r90, %r51;
	mov.f32 	%f113, 0f00000000;
	mov.u32 	%r94, %r3;
$L__BB2_6:
	.pragma "nounroll";
	mul.wide.u32 	%rd8, %r95, 4;
	add.s64 	%rd9, %rd1, %rd8;
	ld.global.f32 	%f19, [%rd9];
	ld.shared.v4.f32 	{%f20, %f21, %f22, %f23}, [%r91+-32];
	fma.rn.f32 	%f24, %f19, %f20, %f113;
	add.s32 	%r53, %r95, %r36;
	mul.wide.u32 	%rd10, %r53, 4;
	add.s64 	%rd11, %rd1, %rd10;
	ld.global.f32 	%f25, [%rd11];
	fma.rn.f32 	%f26, %f25, %f21, %f24;
	add.s32 	%r54, %r53, %r36;
	mul.wide.u32 	%rd12, %r54, 4;
	add.s64 	%rd13, %rd1, %rd12;
	ld.global.f32 	%f27, [%rd13];
	fma.rn.f32 	%f28, %f27, %f22, %f26;
	add.s32 	%r55, %r54, %r36;
	mul.wide.u32 	%rd14, %r55, 4;
	add.s64 	%rd15, %rd1, %rd14;
	ld.global.f32 	%f29, [%rd15];
	fma.rn.f32 	%f30, %f29, %f23, %f28;
	add.s32 	%r56, %r55, %r36;
	mul.wide.u32 	%rd16, %r56, 4;
	add.s64 	%rd17, %rd1, %rd16;
	ld.global.f32 	%f31, [%rd17];
	ld.shared.v4.f32 	{%f32, %f33, %f34, %f35}, [%r91+-16];
	fma.rn.f32 	%f36, %f31, %f32, %f30;
	add.s32 	%r57, %r56, %r36;
	mul.wide.u32 	%rd18, %r57, 4;
	add.s64 	%rd19, %rd1, %rd18;
	ld.global.f32 	%f37, [%rd19];
	fma.rn.f32 	%f38, %f37, %f33, %f36;
	add.s32 	%r58, %r57, %r36;
	mul.wide.u32 	%rd20, %r58, 4;
	add.s64 	%rd21, %rd1, %rd20;
	ld.global.f32 	%f39, [%rd21];
	fma.rn.f32 	%f40, %f39, %f34, %f38;
	add.s32 	%r59, %r58, %r36;
	mul.wide.u32 	%rd22, %r59, 4;
	add.s64 	%rd23, %rd1, %rd22;
	ld.global.f32 	%f41, [%rd23];
	fma.rn.f32 	%f42, %f41, %f35, %f40;
	add.s32 	%r60, %r59, %r36;
	mul.wide.u32 	%rd24, %r60, 4;
	add.s64 	%rd25, %rd1, %rd24;
	ld.global.f32 	%f43, [%rd25];
	ld.shared.v4.f32 	{%f44, %f45, %f46, %f47}, [%r91];
	fma.rn.f32 	%f48, %f43, %f44, %f42;
	add.s32 	%r61, %r60, %r36;
	mul.wide.u32 	%rd26, %r61, 4;
	add.s64 	%rd27, %rd1, %rd26;
	ld.global.f32 	%f49, [%rd27];
	fma.rn.f32 	%f50, %f49, %f45, %f48;
	add.s32 	%r62, %r61, %r36;
	mul.wide.u32 	%rd28, %r62, 4;
	add.s64 	%rd29, %rd1, %rd28;
	ld.global.f32 	%f51, [%rd29];
	fma.rn.f32 	%f52, %f51, %f46, %f50;
	add.s32 	%r63, %r62, %r36;
	mul.wide.u32 	%rd30, %r63, 4;
	add.s64 	%rd31, %rd1, %rd30;
	ld.global.f32 	%f53, [%rd31];
	fma.rn.f32 	%f54, %f53, %f47, %f52;
	add.s32 	%r64, %r63, %r36;
	mul.wide.u32 	%rd32, %r64, 4;
	add.s64 	%rd33, %rd1, %rd32;
	ld.global.f32 	%f55, [%rd33];
	ld.shared.v4.f32 	{%f56, %f57, %f58, %f59}, [%r91+16];
	fma.rn.f32 	%f60, %f55, %f56, %f54;
	add.s32 	%r65, %r64, %r36;
	mul.wide.u32 	%rd34, %r65, 4;
	add.s64 	%rd35, %rd1, %rd34;
	ld.global.f32 	%f61, [%rd35];
	fma.rn.f32 	%f62, %f61, %f57, %f60;
	add.s32 	%r66, %r65, %r36;
	mul.wide.u32 	%rd36, %r66, 4;
	add.s64 	%rd37, %rd1, %rd36;
	ld.global.f32 	%f63, [%rd37];
	fma.rn.f32 	%f64, %f63, %f58, %f62;
	add.s32 	%r67, %r66, %r36;
	mul.wide.u32 	%rd38, %r67, 4;
	add.s64 	%rd39, %rd1, %rd38;
	ld.global.f32 	%f65, [%rd39];
	fma.rn.f32 	%f113, %f65, %f59, %f64;
	add.s32 	%r95, %r67, %r36;
	add.s32 	%r94, %r94, 16;
	add.s32 	%r91, %r91, 64;
	add.s32 	%r90, %r90, 16;
	setp.ne.s32 	%p5, %r90, 0;
	@%p5 bra 	$L__BB2_6;
$L__BB2_7:
	setp.eq.s32 	%p6, %r7, 0;
	@%p6 bra 	$L__BB2_16;
	and.b32  	%r19, %r5, 7;
	setp.lt.u32 	%p7, %r7, 8;
	@%p7 bra 	$L__BB2_10;
	mul.wide.u32 	%rd40, %r95, 4;
	add.s64 	%rd41, %rd1, %rd40;
	ld.global.f32 	%f67, [%rd41];
	sub.s32 	%r68, %r94, %r3;
	shl.b32 	%r69, %r68, 2;
	mov.u32 	%r70, s_ePre;
	add.s32 	%r71, %r70, %r69;
	ld.shared.f32 	%f68, [%r71];
	fma.rn.f32 	%f69, %f67, %f68, %f113;
	add.s32 	%r72, %r95, %r36;
	mul.wide.u32 	%rd42, %r72, 4;
	add.s64 	%rd43, %rd1, %rd42;
	ld.global.f32 	%f70, [%rd43];
	ld.shared.f32 	%f71, [%r71+4];
	fma.rn.f32 	%f72, %f70, %f71, %f69;
	add.s32 	%r73, %r72, %r36;
	mul.wide.u32 	%rd44, %r73, 4;
	add.s64 	%rd45, %rd1, %rd44;
	ld.global.f32 	%f73, [%rd45];
	ld.shared.f32 	%f74, [%r71+8];
	fma.rn.f32 	%f75, %f73, %f74, %f72;
	add.s32 	%r74, %r73, %r36;
	mul.wide.u32 	%rd46, %r74, 4;
	add.s64 	%rd47, %rd1, %rd46;
	ld.global.f32 	%f76, [%rd47];
	ld.shared.f32 	%f77, [%r71+12];
	fma.rn.f32 	%f78, %f76, %f77, %f75;
	add.s32 	%r75, %r74, %r36;
	mul.wide.u32 	%rd48, %r75, 4;
	add.s64 	%rd49, %rd1, %rd48;
	ld.global.f32 	%f79, [%rd49];
	ld.shared.f32 	%f80, [%r71+16];
	fma.rn.f32 	%f81, %f79, %f80, %f78;
	add.s32 	%r76, %r75, %r36;
	mul.wide.u32 	%rd50, %r76, 4;
	add.s64 	%rd51, %rd1, %rd50;
	ld.global.f32 	%f82, [%rd51];
	ld.shared.f32 	%f83, [%r71+20];
	fma.rn.f32 	%f84, %f82, %f83, %f81;
	add.s32 	%r77, %r76, %r36;
	mul.wide.u32 	%rd52, %r77, 4;
	add.s64 	%rd53, %rd1, %rd52;
	ld.global.f32 	%f85, [%rd53];
	ld.shared.f32 	%f86, [%r71+24];
	fma.rn.f32 	%f87, %f85, %f86, %f84;
	add.s32 	%r78, %r77, %r36;
	mul.wide.u32 	%rd54, %r78, 4;
	add.s64 	%rd55, %rd1, %rd54;
	ld.global.f32 	%f88, [%rd55];
	ld.shared.f32 	%f89, [%r71+28];
	fma.rn.f32 	%f113, %f88, %f89, %f87;
	add.s32 	%r95, %r78, %r36;
	add.s32 	%r94, %r94, 8;
$L__BB2_10:
	setp.eq.s32 	%p8, %r19, 0;
	@%p8 bra 	$L__BB2_16;
	and.b32  	%r24, %r5, 3;
	setp.lt.u32 	%p9, %r19, 4;
	@%p9 bra 	$L__BB2_13;
	mul.wide.u32 	%rd56, %r95, 4;
	add.s64 	%rd57, %rd1, %rd56;
	ld.global.f32 	%f91, [%rd57];
	sub.s32 	%r79, %r94, %r3;
	shl.b32 	%r80, %r79, 2;
	mov.u32 	%r81, s_ePre;
	add.s32 	%r82, %r81, %r80;
	ld.shared.f32 	%f92, [%r82];
	fma.rn.f32 	%f93, %f91, %f92, %f113;
	add.s32 	%r83, %r95, %r36;
	mul.wide.u32 	%rd58, %r83, 4;
	add.s64 	%rd59, %rd1, %rd58;
	ld.global.f32 	%f94, [%rd59];
	ld.shared.f32 	%f95, [%r82+4];
	fma.rn.f32 	%f96, %f94, %f95, %f93;
	add.s32 	%r84, %r83, %r36;
	mul.wide.u32 	%rd60, %r84, 4;
	add.s64 	%rd61, %rd1, %rd60;
	ld.global.f32 	%f97, [%rd61];
	ld.shared.f32 	%f98, [%r82+8];
	fma.rn.f32 	%f99, %f97, %f98, %f96;
	add.s32 	%r85, %r84, %r36;
	mul.wide.u32 	%rd62, %r85, 4;
	add.s64 	%rd63, %rd1, %rd62;
	ld.global.f32 	%f100, [%rd63];
	ld.shared.f32 	%f101, [%r82+12];
	fma.rn.f32 	%f113, %f100, %f101, %f99;
	add.s32 	%r95, %r85, %r36;
	add.s32 	%r94, %r94, 4;
$L__BB2_13:
	setp.eq.s32 	%p10, %r24, 0;
	@%p10 bra 	$L__BB2_16;
	neg.s32 	%r100, %r24;
	mov.u32 	%r88, s_ePre;
$L__BB2_15:
	.pragma "nounroll";
	mul.wide.u32 	%rd64, %r95, 4;
	add.s64 	%rd65, %rd1, %rd64;
	ld.global.f32 	%f102, [%rd65];
	sub.s32 	%r86, %r94, %r3;
	shl.b32 	%r87, %r86, 2;
	add.s32 	%r89, %r88, %r87;
	ld.shared.f32 	%f103, [%r89];
	fma.rn.f32 	%f113, %f102, %f103, %f113;
	add.s32 	%r95, %r95, %r36;
	add.s32 	%r94, %r94, 1;
	add.s32 	%r100, %r100, 1;
	setp.ne.s32 	%p11, %r100, 0;
	@%p11 bra 	$L__BB2_15;
$L__BB2_16:
	cvta.to.global.u64 	%rd66, %rd2;
	mul.wide.u32 	%rd67, %r2, 4;
	add.s64 	%rd68, %rd66, %rd67;
	atom.global.add.f32 	%f104, [%rd68], %f113;
$L__BB2_17:
	ret;

}
	// .globl	_Z19epropALIFDenseBlockjjjPKfS0_S0_S0_PfS1_S1_
.visible .entry _Z19epropALIFDenseBlockjjjPKfS0_S0_S0_PfS1_S1_(
	.param .u32 _Z19epropALIFDenseBlockjjjPKfS0_S0_S0_PfS1_S1__param_0,
	.param .u32 _Z19epropALIFDenseBlockjjjPKfS0_S0_S0_PfS1_S1__param_1,
	.param .u32 _Z19epropALIFDenseBlockjjjPKfS0_S0_S0_PfS1_S1__param_2,
	.param .u64 .ptr .align 1 _Z19epropALIFDenseBlockjjjPKfS0_S0_S0_PfS1_S1__param_3,
	.param .u64 .ptr .align 1 _Z19epropALIFDenseBlockjjjPKfS0_S0_S0_PfS1_S1__param_4,
	.param .u64 .ptr .align 1 _Z19epropALIFDenseBlockjjjPKfS0_S0_S0_PfS1_S1__param_5,
	.param .u64 .ptr .align 1 _Z19epropALIFDenseBlockjjjPKfS0_S0_S0_PfS1_S1__param_6,
	.param .u64 .ptr .align 1 _Z19epropALIFDenseBlockjjjPKfS0_S0_S0_PfS1_S1__param_7,
	.param .u64 .ptr .align 1 _Z19epropALIFDenseBlockjjjPKfS0_S0_S0_PfS1_S1__param_8,
	.param .u64 .ptr .align 1 _Z19epropALIFDenseBlockjjjPKfS0_S0_S0_PfS1_S1__param_9
)
{
	.reg .pred 	%p<8>;
	.reg .b32 	%r<67>;
	.reg .b32 	%f<78>;
	.reg .b64 	%rd<41>;

	ld.param.u32 	%r34, [_Z19epropALIFDenseBlockjjjPKfS0_S0_S0_PfS1_S1__param_0];
	ld.param.u32 	%r33, [_Z19epropALIFDenseBlockjjjPKfS0_S0_S0_PfS1_S1__param_1];
	ld.param.u32 	%r35, [_Z19epropALIFDenseBlockjjjPKfS0_S0_S0_PfS1_S1__param_2];
	ld.param.u64 	%rd5, [_Z19epropALIFDenseBlockjjjPKfS0_S0_S0_PfS1_S1__param_3];
	ld.param.u64 	%rd6, [_Z19epropALIFDenseBlockjjjPKfS0_S0_S0_PfS1_S1__param_4];
	ld.param.u64 	%rd7, [_Z19epropALIFDenseBlockjjjPKfS0_S0_S0_PfS1_S1__param_5];
	ld.param.u64 	%rd8, [_Z19epropALIFDenseBlockjjjPKfS0_S0_S0_PfS1_S1__param_6];
	ld.param.u64 	%rd9, [_Z19epropALIFDenseBlockjjjPKfS0_S0_S0_PfS1_S1__param_7];
	ld.param.u64 	%rd10, [_Z19epropALIFDenseBlockjjjPKfS0_S0_S0_PfS1_S1__param_8];
	ld.param.u64 	%rd11, [_Z19epropALIFDenseBlockjjjPKfS0_S0_S0_PfS1_S1__param_9];
	cvta.to.global.u64 	%rd1, %rd11;
	cvta.to.global.u64 	%rd2, %rd9;
	cvta.to.global.u64 	%rd3, %rd10;
	mov.u32 	%r1, %tid.x;
	mov.u32 	%r36, %ctaid.x;
	mov.u32 	%r37, %ntid.x;
	mad.lo.s32 	%r38, %r36, %r37, %r1;
	div.u32 	%r39, %r38, %r35;
	mul.lo.s32 	%r40, %r39, %r35;
	sub.s32 	%r2, %r38, %r40;
	mul.lo.s32 	%r3, %r39, %r37;
	add.s32 	%r41, %r3, %r37;
	min.u32 	%r4, %r41, %r34;
	sub.s32 	%r5, %r4, %r3;
	mad.lo.s32 	%r61, %r3, %r33, %r2;
	setp.ge.u32 	%p1, %r1, %r5;
	@%p1 bra 	$L__BB3_2;
	cvta.to.global.u64 	%rd12, %rd5;
	add.s32 	%r42, %r3, %r1;
	mul.wide.u32 	%rd13, %r42, 4;
	add.s64 	%rd14, %rd12, %rd13;
	ld.global.f32 	%f5, [%rd14];
	shl.b32 	%r43, %r1, 2;
	mov.u32 	%r44, s_zFilterPre;
	add.s32 	%r45, %r44, %r43;
	st.shared.f32 	[%r45], %f5;
$L__BB3_2:
	bar.sync 	0;
	setp.ge.u32 	%p2, %r2, %r33;
	@%p2 bra 	$L__BB3_10;
	cvta.to.global.u64 	%rd15, %rd6;
	mul.wide.u32 	%rd16, %r2, 4;
	add.s64 	%rd17, %rd15, %rd16;
	ld.global.f32 	%f1, [%rd17];
	cvta.to.global.u64 	%rd18, %rd7;
	add.s64 	%rd4, %rd18, %rd16;
	cvta.to.global.u64 	%rd19, %rd8;
	add.s64 	%rd20, %rd19, %rd16;
	ld.global.f32 	%f2, [%rd20];
	setp.ge.u32 	%p3, %r3, %r4;
	@%p3 bra 	$L__BB3_10;
	ld.global.f32 	%f6, [%rd4];
	mul.f32 	%f3, %f1, 0f3C8E8A72;
	add.f32 	%f7, %f6, 0fBC23D70A;
	mul.f32 	%f4, %f7, 0f360637BD;
	and.b32  	%r7, %r5, 3;
	setp.eq.s32 	%p4, %r7, 0;
	mov.u32 	%r60, %r3;
	@%p4 bra 	$L__BB3_7;
	neg.s32 	%r56, %r7;
	mov.u32 	%r57, s_zFilterPre;
	mov.u32 	%r60, %r3;
$L__BB3_6:
	.pragma "nounroll";
	mul.wide.u32 	%rd21, %r61, 4;
	add.s64 	%rd22, %rd3, %rd21;
	ld.global.f32 	%f8, [%rd22];
	ld.shared.f32 	%f9, [%r57];
	mul.f32 	%f10, %f1, %f9;
	mul.f32 	%f11, %f3, %f8;
	sub.f32 	%f12, %f10, %f11;
	mul.f32 	%f13, %f8, 0f3F7FBE77;
	sub.f32 	%f14, %f13, %f11;
	add.f32 	%f15, %f10, %f14;
	st.global.f32 	[%rd22], %f15;
	add.s64 	%rd23, %rd2, %rd21;
	ld.global.f32 	%f16, [%rd23];
	fma.rn.f32 	%f17, %f16, 0f3F733333, %f12;
	mul.f32 	%f18, %f2, %f17;
	fma.rn.f32 	%f19, %f4, %f12, %f18;
	add.s64 	%rd24, %rd1, %rd21;
	ld.global.f32 	%f20, [%rd24];
	add.f32 	%f21, %f20, %f19;
	st.global.f32 	[%rd24], %f21;
	st.global.f32 	[%rd23], %f17;
	add.s32 	%r61, %r61, %r33;
	add.s32 	%r60, %r60, 1;
	add.s32 	%r57, %r57, 4;
	add.s32 	%r56, %r56, 1;
	setp.ne.s32 	%p5, %r56, 0;
	@%p5 bra 	$L__BB3_6;
$L__BB3_7:
	sub.s32 	%r47, %r3, %r4;
	setp.gt.u32 	%p6, %r47, -4;
	@%p6 bra 	$L__BB3_10;
	shl.b32 	%r48, %r33, 1;
	add.s32 	%r64, %r61, %r48;
	shl.b32 	%r20, %r33, 2;
	mad.lo.s32 	%r63, %r33, 3, %r61;
	add.s32 	%r62, %r61, %r33;
$L__BB3_9:
	mul.wide.u32 	%rd25, %r61, 4;
	add.s64 	%rd26, %rd3, %rd25;
	ld.global.f32 	%f22, [%rd26];
	sub.s32 	%r49, %r60, %r3;
	shl.b32 	%r50, %r49, 2;
	mov.u32 	%r51, s_zFilterPre;
	add.s32 	%r52, %r51, %r50;
	ld.shared.f32 	%f23, [%r52];
	mul.f32 	%f24, %f1, %f23;
	mul.f32 	%f25, %f3, %f22;
	sub.f32 	%f26, %f24, %f25;
	mul.f32 	%f27, %f22, 0f3F7FBE77;
	sub.f32 	%f28, %f27, %f25;
	add.f32 	%f29, %f24, %f28;
	st.global.f32 	[%rd26], %f29;
	add.s64 	%rd27, %rd2, %rd25;
	ld.global.f32 	%f30, [%rd27];
	fma.rn.f32 	%f31, %f30, 0f3F733333, %f26;
	mul.f32 	%f32, %f2, %f31;
	fma.rn.f32 	%f33, %f4, %f26, %f32;
	add.s64 	%rd28, %rd1, %rd25;
	ld.global.f32 	%f34, [%rd28];
	add.f32 	%f35, %f34, %f33;
	st.global.f32 	[%rd28], %f35;
	st.global.f32 	[%rd27], %f31;
	add.s32 	%r53, %r61, %r33;
	mul.wide.u32 	%rd29, %r62, 4;
	add.s64 	%rd30, %rd3, %rd29;
	ld.global.f32 	%f36, [%rd30];
	ld.shared.f32 	%f37, [%r52+4];
	mul.f32 	%f38, %f1, %f37;
	mul.f32 	%f39, %f3, %f36;
	sub.f32 	%f40, %f38, %f39;
	mul.f32 	%f41, %f36, 0f3F7FBE77;
	sub.f32 	%f42, %f41, %f39;
	add.f32 	%f43, %f38, %f42;
	st.global.f32 	[%rd30], %f43;
	add.s64 	%rd31, %rd2, %rd29;
	ld.global.f32 	%f44, [%rd31];
	fma.rn.f32 	%f45, %f44, 0f3F733333, %f40;
	mul.f32 	%f46, %f2, %f45;
	fma.rn.f32 	%f47, %f4, %f40, %f46;
	add.s64 	%rd32, %rd1, %rd29;
	ld.global.f32 	%f48, [%rd32];
	add.f32 	%f49, %f48, %f47;
	st.global.f32 	[%rd32], %f49;
	st.global.f32 	[%rd31], %f45;
	add.s32 	%r54, %r53, %r33;
	mul.wide.u32 	%rd33, %r64, 4;
	add.s64 	%rd34, %rd3, %rd33;
	ld.global.f32 	%f50, [%rd34];
	ld.shared.f32 	%f51, [%r52+8];
	mul.f32 	%f52, %f1, %f51;
	mul.f32 	%f53, %f3, %f50;
	sub.f32 	%f54, %f52, %f53;
	mul.f32 	%f55, %f50, 0f3F7FBE77;
	sub.f32 	%f56, %f55, %f53;
	add.f32 	%f57, %f52, %f56;
	st.global.f32 	[%rd34], %f57;
	add.s64 	%rd35, %rd2, %rd33;
	ld.global.f32 	%f58, [%rd35];
	fma.rn.f32 	%f59, %f58, 0f3F733333, %f54;
	mul.f32 	%f60, %f2, %f59;
	fma.rn.f32 	%f61, %f4, %f54, %f60;
	add.s64 	%rd36, %rd1, %rd33;
	ld.global.f32 	%f62, [%rd36];
	add.f32 	%f63, %f62, %f61;
	st.global.f32 	[%rd36], %f63;
	st.global.f32 	[%rd35], %f59;
	add.s32 	%r55, %r54, %r33;
	mul.wide.u32 	%rd37, %r63, 4;
	add.s64 	%rd38, %rd3, %rd37;
	ld.global.f32 	%f64, [%rd38];
	ld.shared.f32 	%f65, [%r52+12];
	mul.f32 	%f66, %f1, %f65;
	mul.f32 	%f67, %f3, %f64;
	sub.f32 	%f68, %f66, %f67;
	mul.f32 	%f69, %f64, 0f3F7FBE77;
	sub.f32 	%f70, %f69, %f67;
	add.f32 	%f71, %f66, %f70;
	st.global.f32 	[%rd38], %f71;
	add.s64 	%rd39, %rd2, %rd37;
	ld.global.f32 	%f72, [%rd39];
	fma.rn.f32 	%f73, %f72, 0f3F733333, %f68;
	mul.f32 	%f74, %f2, %f73;
	fma.rn.f32 	%f75, %f4, %f68, %f74;
	add.s64 	%rd40, %rd1, %rd37;
	ld.global.f32 	%f76, [%rd40];
	add.f32 	%f77, %f76, %f75;
	st.global.f32 	[%rd40], %f77;
	st.global.f32 	[%rd39], %f73;
	add.s32 	%r61, %r55, %r33;
	add.s32 	%r60, %r60, 4;
	add.s32 	%r64, %r64, %r20;
	add.s32 	%r63, %r63, %r20;
	add.s32 	%r62, %r62, %r20;
	setp.lt.u32 	%p7, %r60, %r4;
	@%p7 bra 	$L__BB3_9;
$L__BB3_10:
	ret;

}


// ===== COMPILED SASS (sm_100) =====

	.target	sm_100

	.elftype	@"ET_EXEC"


//--------------------- .note.nv.tkinfo           --------------------------
	.section	.note.nv.tkinfo,"",@"SHT_NOTE"
	.sectionflags	@"SHF_NOTE_NV_TKINFO"
	.tkinfo
        /*0018*/ 	.word	0x00000002
        /*0030*/ 	.string	""
        /*0030*/ 	.string	"ptxas"
        /*0030*/ 	.string	"Cuda compilation tools, release 13.0, V13.0.88"
        /*0030*/ 	.string	"Build cuda_13.0.r13.0/compiler.36424714_0"
        /*0030*/ 	.string	"-arch sm_100 -m 64 "



//--------------------- .note.nv.cuinfo           --------------------------
	.section	.note.nv.cuinfo,"",@"SHT_NOTE"
	.sectionflags	@"SHF_NOTE_NV_CUINFO"
        /*0018*/ 	.short	0x0002
        /*001a*/ 	.short	0x0064
        /*001c*/ 	.short	0x0082
	.zero		2


//--------------------- .nv.info                  --------------------------
	.section	.nv.info,"",@"SHT_CUDA_INFO"
	.align	4


	//----- nvinfo : EIATTR_REGCOUNT
	.align		4
        /*0000*/ 	.byte	0x04, 0x2f
        /*0002*/ 	.short	(.L_10 - .L_9)
	.align		4
.L_9:
        /*0004*/ 	.word	index@(_Z15continuousDensejjPfPKfS1_)
        /*0008*/ 	.word	0x0000000e


	//----- nvinfo : EIATTR_FRAME_SIZE
	.align		4
.L_10:
        /*000c*/ 	.byte	0x04, 0x11
        /*000e*/ 	.short	(.L_12 - .L_11)
	.align		4
.L_11:
        /*0010*/ 	.word	index@(_Z15continuousDensejjPfPKfS1_)
        /*0014*/ 	.word	0x00000000


	//----- nvinfo : EIATTR_REGCOUNT
	.align		4
.L_12:
        /*0018*/ 	.byte	0x04, 0x2f
        /*001a*/ 	.short	(.L_14 - .L_13)
	.align		4
.L_13:
        /*001c*/ 	.word	index@(_Z14epropALIFDensejjPKfS0_S0_S0_PfS1_S1_)
        /*0020*/ 	.word	0x00000017


	//----- nvinfo : EIATTR_FRAME_SIZE
	.align		4
.L_14:
        /*0024*/ 	.byte	0x04, 0x11
        /*0026*/ 	.short	(.L_16 - .L_15)
	.align		4
.L_15:
        /*0028*/ 	.word	index@(_Z14epropALIFDensejjPKfS0_S0_S0_PfS1_S1_)
        /*002c*/ 	.word	0x00000000


	//----- nvinfo : EIATTR_REGCOUNT
	.align		4
.L_16:
        /*0030*/ 	.byte	0x04, 0x2f
        /*0032*/ 	.short	(.L_18 - .L_17)
	.align		4
.L_17:
        /*0034*/ 	.word	index@(_Z20continuousDenseBlockjjjPfPKfS1_)
        /*0038*/ 	.word	0x00000020


	//----- nvinfo : EIATTR_FRAME_SIZE
	.align		4
.L_18:
        /*003c*/ 	.byte	0x04, 0x11
        /*003e*/ 	.short	(.L_20 - .L_19)
	.align		4
.L_19:
        /*0040*/ 	.word	index@(_Z20continuousDenseBlockjjjPfPKfS1_)
        /*0044*/ 	.word	0x00000000


	//----- nvinfo : EIATTR_REGCOUNT
	.align		4
.L_20:
        /*0048*/ 	.byte	0x04, 0x2f
        /*004a*/ 	.short	(.L_22 - .L_21)
	.align		4
.L_21:
        /*004c*/ 	.word	index@(_Z19epropALIFDenseBlockjjjPKfS0_S0_S0_PfS1_S1_)
        /*0050*/ 	.word	0x00000020


	//----- nvinfo : EIATTR_FRAME_SIZE
	.align		4
.L_22:
        /*0054*/ 	.byte	0x04, 0x11
        /*0056*/ 	.short	(.L_24 - .L_23)
	.align		4
.L_23:
        /*0058*/ 	.word	index@(_Z19epropALIFDenseBlockjjjPKfS0_S0_S0_PfS1_S1_)
        /*005c*/ 	.word	0x00000000


	//----- nvinfo : EIATTR_MIN_STACK_SIZE
	.align		4
.L_24:
        /*0060*/ 	.byte	0x04, 0x12
        /*0062*/ 	.short	(.L_26 - .L_25)
	.align		4
.L_25:
        /*0064*/ 	.word	index@(_Z19epropALIFDenseBlockjjjPKfS0_S0_S0_PfS1_S1_)
        /*0068*/ 	.word	0x00000000


	//----- nvinfo : EIATTR_MIN_STACK_SIZE
	.align		4
.L_26:
        /*006c*/ 	.byte	0x04, 0x12
        /*006e*/ 	.short	(.L_28 - .L_27)
	.align		4
.L_27:
        /*0070*/ 	.word	index@(_Z20continuousDenseBlockjjjPfPKfS1_)
        /*0074*/ 	.word	0x00000000


	//----- nvinfo : EIATTR_MIN_STACK_SIZE
	.align		4
.L_28:
        /*0078*/ 	.byte	0x04, 0x12
        /*007a*/ 	.short	(.L_30 - .L_29)
	.align		4
.L_29:
        /*007c*/ 	.word	index@(_Z14epropALIFDensejjPKfS0_S0_S0_PfS1_S1_)
        /*0080*/ 	.word	0x00000000


	//----- nvinfo : EIATTR_MIN_STACK_SIZE
	.align		4
.L_30:
        /*0084*/ 	.byte	0x04, 0x12
        /*0086*/ 	.short	(.L_32 - .L_31)
	.align		4
.L_31:
        /*0088*/ 	.word	index@(_Z15continuousDensejjPfPKfS1_)
        /*008c*/ 	.word	0x00000000
.L_32:


//--------------------- .nv.compat                --------------------------
	.section	.nv.compat,"",@"SHT_CUDA_COMPAT_INFO"
	.align	4
        /*0000*/ 	.byte	0x02, 0x09, 0x00, 0x00, 0x02, 0x02, 0x01, 0x00, 0x02, 0x05, 0x05, 0x00, 0x03, 0x07, 0x01, 0x01
        /*0010*/ 	.byte	0x02, 0x03, 0x00, 0x00, 0x02, 0x06, 0x01, 0x00, 0x04, 0x0b, 0x08, 0x00, 0x09, 0x00, 0x00, 0x00
        /*0020*/ 	.byte	0x00, 0x00, 0x00, 0x00


//--------------------- .nv.info._Z19epropALIFDenseBlockjjjPKfS0_S0_S0_PfS1_S1_ --------------------------
	.section	.nv.info._Z19epropALIFDenseBlockjjjPKfS0_S0_S0_PfS1_S1_,"",@"SHT_CUDA_INFO"
	.sectionflags	@""
	.align	4


	//----- nvinfo : EIATTR_CUDA_API_VERSION
	.align		4
        /*0000*/ 	.byte	0x04, 0x37
        /*0002*/ 	.short	(.L_34 - .L_33)
.L_33:
        /*0004*/ 	.word	0x00000082


	//----- nvinfo : EIATTR_KPARAM_INFO
	.align		4
.L_34:
        /*0008*/ 	.byte	0x04, 0x17
        /*000a*/ 	.short	(.L_36 - .L_35)
.L_35:
        /*000c*/ 	.word	0x00000000
        /*0010*/ 	.short	0x0009
        /*0012*/ 	.short	0x0040
        /*0014*/ 	.byte	0x00, 0xf5, 0x21, 0x00


	//----- nvinfo : EIATTR_KPARAM_INFO
	.align		4
.L_36:
        /*0018*/ 	.byte	0x04, 0x17
        /*001a*/ 	.short	(.L_38 - .L_37)
.L_37:
        /*001c*/ 	.word	0x00000000
        /*0020*/ 	.short	0x0008
        /*0022*/ 	.short	0x0038
        /*0024*/ 	.byte	0x00, 0xf5, 0x21, 0x00


	//----- nvinfo : EIATTR_KPARAM_INFO
	.align		4
.L_38:
        /*0028*/ 	.byte	0x04, 0x17
        /*002a*/ 	.short	(.L_40 - .L_39)
.L_39:
        /*002c*/ 	.word	0x00000000
        /*0030*/ 	.short	0x0007
        /*0032*/ 	.short	0x0030
        /*0034*/ 	.byte	0x00, 0xf5, 0x21, 0x00


	//----- nvinfo : EIATTR_KPARAM_INFO
	.align		4
.L_40:
        /*0038*/ 	.byte	0x04, 0x17
        /*003a*/ 	.short	(.L_42 - .L_41)
.L_41:
        /*003c*/ 	.word	0x00000000
        /*0040*/ 	.short	0x0006
        /*0042*/ 	.short	0x0028
        /*0044*/ 	.byte	0x00, 0xf5, 0x21, 0x00


	//----- nvinfo : EIATTR_KPARAM_INFO
	.align		4
.L_42:
        /*0048*/ 	.byte	0x04, 0x17
        /*004a*/ 	.short	(.L_44 - .L_43)
.L_43:
        /*004c*/ 	.word	0x00000000
        /*0050*/ 	.short	0x0005
        /*0052*/ 	.short	0x0020
        /*0054*/ 	.byte	0x00, 0xf5, 0x21, 0x00


	//----- nvinfo : EIATTR_KPARAM_INFO
	.align		4
.L_44:
        /*0058*/ 	.byte	0x04, 0x17
        /*005a*/ 	.short	(.L_46 - .L_45)
.L_45:
        /*005c*/ 	.word	0x00000000
        /*0060*/ 	.short	0x0004
        /*0062*/ 	.short	0x0018
        /*0064*/ 	.byte	0x00, 0xf5, 0x21, 0x00


	//----- nvinfo : EIATTR_KPARAM_INFO
	.align		4
.L_46:
        /*0068*/ 	.byte	0x04, 0x17
        /*006a*/ 	.short	(.L_48 - .L_47)
.L_47:
        /*006c*/ 	.word	0x00000000
        /*0070*/ 	.short	0x0003
        /*0072*/ 	.short	0x0010
        /*0074*/ 	.byte	0x00, 0xf5, 0x21, 0x00


	//----- nvinfo : EIATTR_KPARAM_INFO
	.align		4
.L_48:
        /*0078*/ 	.byte	0x04, 0x17
        /*007a*/ 	.short	(.L_50 - .L_49)
.L_49:
        /*007c*/ 	.word	0x00000000
        /*0080*/ 	.short	0x0002
        /*0082*/ 	.short	0x0008
        /*0084*/ 	.byte	0x00, 0xf0, 0x11, 0x00


	//----- nvinfo : EIATTR_KPARAM_INFO
	.align		4
.L_50:
        /*0088*/ 	.byte	0x04, 0x17
        /*008a*/ 	.short	(.L_52 - .L_51)
.L_51:
        /*008c*/ 	.word	0x00000000
        /*0090*/ 	.short	0x0001
        /*0092*/ 	.short	0x0004
        /*0094*/ 	.byte	0x00, 0xf0, 0x11, 0x00


	//----- nvinfo : EIATTR_KPARAM_INFO
	.align		4
.L_52:
        /*0098*/ 	.byte	0x04, 0x17
        /*009a*/ 	.short	(.L_54 - .L_53)
.L_53:
        /*009c*/ 	.word	0x00000000
        /*00a0*/ 	.short	0x0000
        /*00a2*/ 	.short	0x0000
        /*00a4*/ 	.byte	0x00, 0xf0, 0x11, 0x00


	//----- nvinfo : EIATTR_SPARSE_MMA_MASK
	.align		4
.L_54:
        /*00a8*/ 	.byte	0x03, 0x50
        /*00aa*/ 	.short	0x0000


	//----- nvinfo : EIATTR_MAXREG_COUNT
	.align		4
        /*00ac*/ 	.byte	0x03, 0x1b
        /*00ae*/ 	.short	0x00ff


	//----- nvinfo : EIATTR_NUM_BARRIERS
	.align		4
        /*00b0*/ 	.byte	0x02, 0x4c
        /*00b2*/ 	.byte	0x01
	.zero		1


	//----- nvinfo : EIATTR_MERCURY_ISA_VERSION
	.align		4
        /*00b4*/ 	.byte	0x03, 0x5f
        /*00b6*/ 	.short	0x0101


	//----- nvinfo : EIATTR_VRC_CTA_INIT_COUNT
	.align		4
        /*00b8*/ 	.byte	0x02, 0x4a
	.zero		1
	.zero		1


	//----- nvinfo : EIATTR_EXIT_INSTR_OFFSETS
	.align		4
        /*00bc*/ 	.byte	0x04, 0x1c
        /*00be*/ 	.short	(.L_56 - .L_55)


	//   ....[0]....
.L_55:
        /*00c0*/ 	.word	0x000002b0


	//   ....[1]....
        /*00c4*/ 	.word	0x00000310


	//   ....[2]....
        /*00c8*/ 	.word	0x00000630


	//   ....[3]....
        /*00cc*/ 	.word	0x00000bf0


	//----- nvinfo : EIATTR_CRS_STACK_SIZE
	.align		4
.L_56:
        /*00d0*/ 	.byte	0x04, 0x1e
        /*00d2*/ 	.short	(.L_58 - .L_57)
.L_57:
        /*00d4*/ 	.word	0x00000000


	//----- nvinfo : EIATTR_CBANK_PARAM_SIZE
	.align		4
.L_58:
        /*00d8*/ 	.byte	0x03, 0x19
        /*00da*/ 	.short	0x0048


	//----- nvinfo : EIATTR_PARAM_CBANK
	.align		4
        /*00dc*/ 	.byte	0x04, 0x0a
        /*00de*/ 	.short	(.L_60 - .L_59)
	.align		4
.L_59:
        /*00e0*/ 	.word	index@(.nv.constant0._Z19epropALIFDenseBlockjjjPKfS0_S0_S0_PfS1_S1_)
        /*00e4*/ 	.short	0x0380
        /*00e6*/ 	.short	0x0048


	//----- nvinfo : EIATTR_SW_WAR
	.align		4
.L_60:
        /*00e8*/ 	.byte	0x04, 0x36
        /*00ea*/ 	.short	(.L_62 - .L_61)
.L_61:
        /*00ec*/ 	.word	0x00000008
.L_62:


//--------------------- .nv.info._Z20continuousDenseBlockjjjPfPKfS1_ --------------------------
	.section	.nv.info._Z20continuousDenseBlockjjjPfPKfS1_,"",@"SHT_CUDA_INFO"
	.sectionflags	@""
	.align	4


	//----- nvinfo : EIATTR_CUDA_API_VERSION
	.align		4
        /*0000*/ 	.byte	0x04, 0x37
        /*0002*/ 	.short	(.L_64 - .L_63)
.L_63:
        /*0004*/ 	.word	0x00000082


	//----- nvinfo : EIATTR_KPARAM_INFO
	.align		4
.L_64:
        /*0008*/ 	.byte	0x04, 0x17
        /*000a*/ 	.short	(.L_66 - .L_65)
.L_65:
        /*000c*/ 	.word	0x00000000
        /*0010*/ 	.short	0x0005
        /*0012*/ 	.short	0x0020
        /*0014*/ 	.byte	0x00, 0xf5, 0x21, 0x00


	//----- nvinfo : EIATTR_KPARAM_INFO
	.align		4
.L_66:
        /*0018*/ 	.byte	0x04, 0x17
        /*001a*/ 	.short	(.L_68 - .L_67)
.L_67:
        /*001c*/ 	.word	0x00000000
        /*0020*/ 	.short	0x0004
        /*0022*/ 	.short	0x0018
        /*0024*/ 	.byte	0x00, 0xf5, 0x21, 0x00


	//----- nvinfo : EIATTR_KPARAM_INFO
	.align		4
.L_68:
        /*0028*/ 	.byte	0x04, 0x17
        /*002a*/ 	.short	(.L_70 - .L_69)
.L_69:
        /*002c*/ 	.word	0x00000000
        /*0030*/ 	.short	0x0003
        /*0032*/ 	.short	0x0010
        /*0034*/ 	.byte	0x00, 0xf5, 0x21, 0x00


	//----- nvinfo : EIATTR_KPARAM_INFO
	.align		4
.L_70:
        /*0038*/ 	.byte	0x04, 0x17
        /*003a*/ 	.short	(.L_72 - .L_71)
.L_71:
        /*003c*/ 	.word	0x00000000
        /*0040*/ 	.short	0x0002
        /*0042*/ 	.short	0x0008
        /*0044*/ 	.byte	0x00, 0xf0, 0x11, 0x00


	//----- nvinfo : EIATTR_KPARAM_INFO
	.align		4
.L_72:
        /*0048*/ 	.byte	0x04, 0x17
        /*004a*/ 	.short	(.L_74 - .L_73)
.L_73:
        /*004c*/ 	.word	0x00000000
        /*0050*/ 	.short	0x0001
        /*0052*/ 	.short	0x0004
        /*0054*/ 	.byte	0x00, 0xf0, 0x11, 0x00


	//----- nvinfo : EIATTR_KPARAM_INFO
	.align		4
.L_74:
        /*0058*/ 	.byte	0x04, 0x17
        /*005a*/ 	.short	(.L_76 - .L_75)
.L_75:
        /*005c*/ 	.word	0x00000000
        /*0060*/ 	.short	0x0000
        /*0062*/ 	.short	0x0000
        /*0064*/ 	.byte	0x00, 0xf0, 0x11, 0x00


	//----- nvinfo : EIATTR_SPARSE_MMA_MASK
	.align		4
.L_76:
        /*0068*/ 	.byte	0x03, 0x50
        /*006a*/ 	.short	0x0000


	//----- nvinfo : EIATTR_MAXREG_COUNT
	.align		4
        /*006c*/ 	.byte	0x03, 0x1b
        /*006e*/ 	.short	0x00ff


	//----- nvinfo : EIATTR_NUM_BARRIERS
	.align		4
        /*0070*/ 	.byte	0x02, 0x4c
        /*0072*/ 	.byte	0x01
	.zero		1


	//----- nvinfo : EIATTR_MERCURY_ISA_VERSION
	.align		4
        /*0074*/ 	.byte	0x03, 0x5f
        /*0076*/ 	.short	0x0101


	//----- nvinfo : EIATTR_VRC_CTA_INIT_COUNT
	.align		4
        /*0078*/ 	.byte	0x02, 0x4a
	.zero		1
	.zero		1


	//----- nvinfo : EIATTR_EXIT_INSTR_OFFSETS
	.align		4
        /*007c*/ 	.byte	0x04, 0x1c
        /*007e*/ 	.short	(.L_78 - .L_77)


	//   ....[0]....
.L_77:
        /*0080*/ 	.word	0x000002b0


	//   ....[1]....
        /*0084*/ 	.word	0x00000fa0


	//----- nvinfo : EIATTR_CRS_STACK_SIZE
	.align		4
.L_78:
        /*0088*/ 	.byte	0x04, 0x1e
        /*008a*/ 	.short	(.L_80 - .L_79)
.L_79:
        /*008c*/ 	.word	0x00000000


	//----- nvinfo : EIATTR_CBANK_PARAM_SIZE
	.align		4
.L_80:
        /*0090*/ 	.byte	0x03, 0x19
        /*0092*/ 	.short	0x0028


	//----- nvinfo : EIATTR_PARAM_CBANK
	.align		4
        /*0094*/ 	.byte	0x04, 0x0a
        /*0096*/ 	.short	(.L_82 - .L_81)
	.align		4
.L_81:
        /*0098*/ 	.word	index@(.nv.constant0._Z20continuousDenseBlockjjjPfPKfS1_)
        /*009c*/ 	.short	0x0380
        /*009e*/ 	.short	0x0028


	//----- nvinfo : EIATTR_SW_WAR
	.align		4
.L_82:
        /*00a0*/ 	.byte	0x04, 0x36
        /*00a2*/ 	.short	(.L_84 - .L_83)
.L_83:
        /*00a4*/ 	.word	0x00000008
.L_84:


//--------------------- .nv.info._Z14epropALIFDensejjPKfS0_S0_S0_PfS1_S1_ --------------------------
	.section	.nv.info._Z14epropALIFDensejjPKfS0_S0_S0_PfS1_S1_,"",@"SHT_CUDA_INFO"
	.sectionflags	@""
	.align	4


	//----- nvinfo : EIATTR_CUDA_API_VERSION
	.align		4
        /*0000*/ 	.byte	0x04, 0x37
        /*0002*/ 	.short	(.L_86 - .L_85)
.L_85:
        /*0004*/ 	.word	0x00000082


	//----- nvinfo : EIATTR_KPARAM_INFO
	.align		4
.L_86:
        /*0008*/ 	.byte	0x04, 0x17
        /*000a*/ 	.short	(.L_88 - .L_87)
.L_87:
        /*000c*/ 	.word	0x00000000
        /*0010*/ 	.short	0x0008
        /*0012*/ 	.short	0x0038
        /*0014*/ 	.byte	0x00, 0xf5, 0x21, 0x00


	//----- nvinfo : EIATTR_KPARAM_INFO
	.align		4
.L_88:
        /*0018*/ 	.byte	0x04, 0x17
        /*001a*/ 	.short	(.L_90 - .L_89)
.L_89:
        /*001c*/ 	.word	0x00000000
        /*0020*/ 	.short	0x0007
        /*0022*/ 	.short	0x0030
        /*0024*/ 	.byte	0x00, 0xf5, 0x21, 0x00


	//----- nvinfo : EIATTR_KPARAM_INFO
	.align		4
.L_90:
        /*0028*/ 	.byte	0x04, 0x17
        /*002a*/ 	.short	(.L_92 - .L_91)
.L_91:
        /*002c*/ 	.word	0x00000000
        /*0030*/ 	.short	0x0006
        /*0032*/ 	.short	0x0028
        /*0034*/ 	.byte	0x00, 0xf5, 0x21, 0x00


	//----- nvinfo : EIATTR_KPARAM_INFO
	.align		4
.L_92:
        /*0038*/ 	.byte	0x04, 0x17
        /*003a*/ 	.short	(.L_94 - .L_93)
.L_93:
        /*003c*/ 	.word	0x00000000
        /*0040*/ 	.short	0x0005
        /*0042*/ 	.short	0x0020
        /*0044*/ 	.byte	0x00, 0xf5, 0x21, 0x00


	//----- nvinfo : EIATTR_KPARAM_INFO
	.align		4
.L_94:
        /*0048*/ 	.byte	0x04, 0x17
        /*004a*/ 	.short	(.L_96 - .L_95)
.L_95:
        /*004c*/ 	.word	0x00000000
        /*0050*/ 	.short	0x0004
        /*0052*/ 	.short	0x0018
        /*0054*/ 	.byte	0x00, 0xf5, 0x21, 0x00


	//----- nvinfo : EIATTR_KPARAM_INFO
	.align		4
.L_96:
        /*0058*/ 	.byte	0x04, 0x17
        /*005a*/ 	.short	(.L_98 - .L_97)
.L_97:
        /*005c*/ 	.word	0x00000000
        /*0060*/ 	.short	0x0003
        /*0062*/ 	.short	0x0010
        /*0064*/ 	.byte	0x00, 0xf5, 0x21, 0x00


	//----- nvinfo : EIATTR_KPARAM_INFO
	.align		4
.L_98:
        /*0068*/ 	.byte	0x04, 0x17
        /*006a*/ 	.short	(.L_100 - .L_99)
.L_99:
        /*006c*/ 	.word	0x00000000
        /*0070*/ 	.short	0x0002
        /*0072*/ 	.short	0x0008
        /*0074*/ 	.byte	0x00, 0xf5, 0x21, 0x00


	//----- nvinfo : EIATTR_KPARAM_INFO
	.align		4
.L_100:
        /*0078*/ 	.byte	0x04, 0x17
        /*007a*/ 	.short	(.L_102 - .L_101)
.L_101:
        /*007c*/ 	.word	0x00000000
        /*0080*/ 	.short	0x0001
        /*0082*/ 	.short	0x0004
        /*0084*/ 	.byte	0x00, 0xf0, 0x11, 0x00


	//----- nvinfo : EIATTR_KPARAM_INFO
	.align		4
.L_102:
        /*0088*/ 	.byte	0x04, 0x17
        /*008a*/ 	.short	(.L_104 - .L_103)
.L_103:
        /*008c*/ 	.word	0x00000000
        /*0090*/ 	.short	0x0000
        /*0092*/ 	.short	0x0000
        /*0094*/ 	.byte	0x00, 0xf0, 0x11, 0x00


	//----- nvinfo : EIATTR_SPARSE_MMA_MASK
	.align		4
.L_104:
        /*0098*/ 	.byte	0x03, 0x50
        /*009a*/ 	.short	0x0000


	//----- nvinfo : EIATTR_MAXREG_COUNT
	.align		4
        /*009c*/ 	.byte	0x03, 0x1b
        /*009e*/ 	.short	0x00ff


	//----- nvinfo : EIATTR_MERCURY_ISA_VERSION
	.align		4
        /*00a0*/ 	.byte	0x03, 0x5f
        /*00a2*/ 	.short	0x0101


	//----- nvinfo : EIATTR_VRC_CTA_INIT_COUNT
	.align		4
        /*00a4*/ 	.byte	0x02, 0x4a
	.zero		1
	.zero		1


	//----- nvinfo : EIATTR_EXIT_INSTR_OFFSETS
	.align		4
        /*00a8*/ 	.byte	0x04, 0x1c
        /*00aa*/ 	.short	(.L_106 - .L_105)


	//   ....[0]....
.L_105:
        /*00ac*/ 	.word	0x00000080


	//   ....[1]....
        /*00b0*/ 	.word	0x00000410


	//----- nvinfo : EIATTR_CBANK_PARAM_SIZE
	.align		4
.L_106:
        /*00b4*/ 	.byte	0x03, 0x19
        /*00b6*/ 	.short	0x0040


	//----- nvinfo : EIATTR_PARAM_CBANK
	.align		4
        /*00b8*/ 	.byte	0x04, 0x0a
        /*00ba*/ 	.short	(.L_108 - .L_107)
	.align		4
.L_107:
        /*00bc*/ 	.word	index@(.nv.constant0._Z14epropALIFDensejjPKfS0_S0_S0_PfS1_S1_)
        /*00c0*/ 	.short	0x0380
        /*00c2*/ 	.short	0x0040


	//----- nvinfo : EIATTR_SW_WAR
	.align		4
.L_108:
        /*00c4*/ 	.byte	0x04, 0x36
        /*00c6*/ 	.short	(.L_110 - .L_109)
.L_109:
        /*00c8*/ 	.word	0x00000008
.L_110:


//--------------------- .nv.info._Z15continuousDensejjPfPKfS1_ --------------------------
	.section	.nv.info._Z15continuousDensejjPfPKfS1_,"",@"SHT_CUDA_INFO"
	.sectionflags	@""
	.align	4


	//----- nvinfo : EIATTR_CUDA_API_VERSION
	.align		4
        /*0000*/ 	.byte	0x04, 0x37
        /*0002*/ 	.short	(.L_112 - .L_111)
.L_111:
        /*0004*/ 	.word	0x00000082


	//----- nvinfo : EIATTR_KPARAM_INFO
	.align		4
.L_112:
        /*0008*/ 	.byte	0x04, 0x17
        /*000a*/ 	.short	(.L_114 - .L_113)
.L_113:
        /*000c*/ 	.word	0x00000000
        /*0010*/ 	.short	0x0004
        /*0012*/ 	.short	0x0018
        /*0014*/ 	.byte	0x00, 0xf5, 0x21, 0x00


	//----- nvinfo : EIATTR_KPARAM_INFO
	.align		4
.L_114:
        /*0018*/ 	.byte	0x04, 0x17
        /*001a*/ 	.short	(.L_116 - .L_115)
.L_115:
        /*001c*/ 	.word	0x00000000
        /*0020*/ 	.short	0x0003
        /*0022*/ 	.short	0x0010
        /*0024*/ 	.byte	0x00, 0xf5, 0x21, 0x00


	//----- nvinfo : EIATTR_KPARAM_INFO
	.align		4
.L_116:
        /*0028*/ 	.byte	0x04, 0x17
        /*002a*/ 	.short	(.L_118 - .L_117)
.L_117:
        /*002c*/ 	.word	0x00000000
        /*0030*/ 	.short	0x0002
        /*0032*/ 	.short	0x0008
        /*0034*/ 	.byte	0x00, 0xf5, 0x21, 0x00


	//----- nvinfo : EIATTR_KPARAM_INFO
	.align		4
.L_118:
        /*0038*/ 	.byte	0x04, 0x17
        /*003a*/ 	.short	(.L_120 - .L_119)
.L_119:
        /*003c*/ 	.word	0x00000000
        /*0040*/ 	.short	0x0001
        /*0042*/ 	.short	0x0004
        /*0044*/ 	.byte	0x00, 0xf0, 0x11, 0x00


	//----- nvinfo : EIATTR_KPARAM_INFO
	.align		4
.L_120:
        /*0048*/ 	.byte	0x04, 0x17
        /*004a*/ 	.short	(.L_122 - .L_121)
.L_121:
        /*004c*/ 	.word	0x00000000
        /*0050*/ 	.short	0x0000
        /*0052*/ 	.short	0x0000
        /*0054*/ 	.byte	0x00, 0xf0, 0x11, 0x00


	//----- nvinfo : EIATTR_SPARSE_MMA_MASK
	.align		4
.L_122:
        /*0058*/ 	.byte	0x03, 0x50
        /*005a*/ 	.short	0x0000


	//----- nvinfo : EIATTR_MAXREG_COUNT
	.align		4
        /*005c*/ 	.byte	0x03, 0x1b
        /*005e*/ 	.short	0x00ff


	//----- nvinfo : EIATTR_MERCURY_ISA_VERSION
	.align		4
        /*0060*/ 	.byte	0x03, 0x5f
        /*0062*/ 	.short	0x0101


	//----- nvinfo : EIATTR_VRC_CTA_INIT_COUNT
	.align		4
        /*0064*/ 	.byte	0x02, 0x4a
	.zero		1
	.zero		1


	//----- nvinfo : EIATTR_EXIT_INSTR_OFFSETS
	.align		4
        /*0068*/ 	.byte	0x04, 0x1c
        /*006a*/ 	.short	(.L_124 - .L_123)


	//   ....[0]....
.L_123:
        /*006c*/ 	.word	0x00000080


	//   ....[1]....
        /*0070*/ 	.word	0x00000280


	//----- nvinfo : EIATTR_CBANK_PARAM_SIZE
	.align		4
.L_124:
        /*0074*/ 	.byte	0x03, 0x19
        /*0076*/ 	.short	0x0020


	//----- nvinfo : EIATTR_PARAM_CBANK
	.align		4
        /*0078*/ 	.byte	0x04, 0x0a
        /*007a*/ 	.short	(.L_126 - .L_125)
	.align		4
.L_125:
        /*007c*/ 	.word	index@(.nv.constant0._Z15continuousDensejjPfPKfS1_)
        /*0080*/ 	.short	0x0380
        /*0082*/ 	.short	0x0020


	//----- nvinfo : EIATTR_SW_WAR
	.align		4
.L_126:
        /*0084*/ 	.byte	0x04, 0x36
        /*0086*/ 	.short	(.L_128 - .L_127)
.L_127:
        /*0088*/ 	.word	0x00000008
.L_128:


//--------------------- .nv.callgraph             --------------------------
	.section	.nv.callgraph,"",@"SHT_CUDA_CALLGRAPH"
	.align	4
	.sectionentsize	8
	.align		4
        /*0000*/ 	.word	0x00000000
	.align		4
        /*0004*/ 	.word	0xffffffff
	.align		4
        /*0008*/ 	.word	0x00000000
	.align		4
        /*000c*/ 	.word	0xfffffffe
	.align		4
        /*0010*/ 	.word	0x00000000
	.align		4
        /*0014*/ 	.word	0xfffffffd
	.align		4
        /*0018*/ 	.word	0x00000000
	.align		4
        /*001c*/ 	.word	0xfffffffc


//--------------------- .nv.constant4             --------------------------
	.section	.nv.constant4,"a",@progbits
	.align	8
	.align		8
.nv.constant4:
        /*0000*/ 	.dword	precalc_xorwow_matrix
	.align		8
        /*0008*/ 	.dword	precalc_xorwow_offset_matrix
	.align		8
        /*0010*/ 	.dword	mrg32k3aM1
	.align		8
        /*0018*/ 	.dword	mrg32k3aM2
	.align		8
        /*0020*/ 	.dword	mrg32k3aM1SubSeq
	.align		8
        /*0028*/ 	.dword	mrg32k3aM2SubSeq
	.align		8
        /*0030*/ 	.dword	mrg32k3aM1Seq
	.align		8
        /*0038*/ 	.dword	mrg32k3aM2Seq


//--------------------- .nv.constant3             --------------------------
	.section	.nv.constant3,"a",@progbits
	.align	8
.nv.constant3:
	.type		__cr_lgamma_table,@object
	.size		__cr_lgamma_table,(.L_8 - __cr_lgamma_table)
__cr_lgamma_table:
        /*0000*/ 	.byte	0x00, 0x00, 0x00, 0x00, 0x00, 0x00, 0x00, 0x00, 0x00, 0x00, 0x00, 0x00, 0x00, 0x00, 0x00, 0x00
        /*0010*/ 	.byte	0xef, 0x39, 0xfa, 0xfe, 0x42, 0x2e, 0xe6, 0x3f, 0x02, 0x20, 0x2a, 0xfa, 0x0b, 0xab, 0xfc, 0x3f
        /*0020*/ 	.byte	0xf9, 0x2c, 0x92, 0x7c, 0xa7, 0x6c, 0x09, 0x40, 0xc9, 0x79, 0x44, 0x3c, 0x64, 0x26, 0x13, 0x40
        /*0030*/ 	.byte	0xca, 0x01, 0xcf, 0x3a, 0x27, 0x51, 0x1a, 0x40, 0x30, 0xcc, 0x2d, 0xf3, 0xe1, 0x0c, 0x21, 0x40
        /*0040*/ 	.byte	0x0d, 0xb7, 0xfc, 0x82, 0x8e, 0x35, 0x25, 0x40
.L_8:


//--------------------- .text._Z19epropALIFDenseBlockjjjPKfS0_S0_S0_PfS1_S1_ --------------------------
	.section	.text._Z19epropALIFDenseBlockjjjPKfS0_S0_S0_PfS1_S1_,"ax",@progbits
	.align	128
        .global         _Z19epropALIFDenseBlockjjjPKfS0_S0_S0_PfS1_S1_
        .type           _Z19epropALIFDenseBlockjjjPKfS0_S0_S0_PfS1_S1_,@function
        .size           _Z19epropALIFDenseBlockjjjPKfS0_S0_S0_PfS1_S1_,(.L_x_18 - _Z19epropALIFDenseBlockjjjPKfS0_S0_S0_PfS1_S1_)
        .other          _Z19epropALIFDenseBlockjjjPKfS0_S0_S0_PfS1_S1_,@"STO_CUDA_ENTRY STV_DEFAULT"
_Z19epropALIFDenseBlockjjjPKfS0_S0_S0_PfS1_S1_:
.text._Z19epropALIFDenseBlockjjjPKfS0_S0_S0_PfS1_S1_:
[----:B------:R-:W-:Y:S01]  /*0000*/  LDC R1, c[0x0][0x37c] ;  /* 0x0000df00ff017b82 */ /* 0x000fe20000000800 */
[----:B------:R-:W0:Y:S01]  /*0010*/  LDCU UR5, c[0x0][0x388] ;  /* 0x00007100ff0577ac */ /* 0x000e220008000800 */
[----:B------:R-:W1:Y:S06]  /*0020*/  S2R R13, SR_TID.X ;  /* 0x00000000000d7919 */ /* 0x000e6c0000002100 */
[----:B------:R-:W1:Y:S01]  /*0030*/  S2UR UR4, SR_CTAID.X ;  /* 0x00000000000479c3 */ /* 0x000e620000002500 */
[----:B------:R-:W2:Y:S07]  /*0040*/  LDCU.64 UR6, c[0x0][0x358] ;  /* 0x00006b00ff0677ac */ /* 0x000eae0008000a00 */
[----:B------:R-:W1:Y:S01]  /*0050*/  LDC R5, c[0x0][0x360] ;  /* 0x0000d800ff057b82 */ /* 0x000e620000000800 */
[----:B0-----:R-:W0:Y:S01]  /*0060*/  I2F.U32.RP R0, UR5 ;  /* 0x0000000500007d06 */ /* 0x001e220008209000 */
[----:B------:R-:W-:-:S07]  /*0070*/  ISETP.NE.U32.AND P2, PT, RZ, UR5, PT ;  /* 0x00000005ff007c0c */ /* 0x000fce000bf45070 */
[----:B0-----:R-:W0:Y:S01]  /*0080*/  MUFU.RCP R0, R0 ;  /* 0x0000000000007308 */ /* 0x001e220000001000 */
[----:B-1----:R-:W-:Y:S01]  /*0090*/  IMAD R4, R5, UR4, R13 ;  /* 0x0000000405047c24 */ /* 0x002fe2000f8e020d */
[----:B0-----:R-:W-:-:S06]  /*00a0*/  IADD3 R2, PT, PT, R0, 0xffffffe, RZ ;  /* 0x0ffffffe00027810 */ /* 0x001fcc0007ffe0ff */
[----:B------:R0:W1:Y:S02]  /*00b0*/  F2I.FTZ.U32.TRUNC.NTZ R3, R2 ;  /* 0x0000000200037305 */ /* 0x000064000021f000 */
[----:B0-----:R-:W-:Y:S01]  /*00c0*/  HFMA2 R2, -RZ, RZ, 0, 0 ;  /* 0x00000000ff027431 */ /* 0x001fe200000001ff */
[----:B-1----:R-:W-:-:S05]  /*00d0*/  IADD3 R7, PT, PT, RZ, -R3, RZ ;  /* 0x80000003ff077210 */ /* 0x002fca0007ffe0ff */
[----:B------:R-:W-:-:S04]  /*00e0*/  IMAD R7, R7, UR5, RZ ;  /* 0x0000000507077c24 */ /* 0x000fc8000f8e02ff */
[----:B------:R-:W-:-:S06]  /*00f0*/  IMAD.HI.U32 R3, R3, R7, R2 ;  /* 0x0000000703037227 */ /* 0x000fcc00078e0002 */
[----:B------:R-:W-:-:S05]  /*0100*/  IMAD.HI.U32 R7, R3, R4, RZ ;  /* 0x0000000403077227 */ /* 0x000fca00078e00ff */
[----:B------:R-:W-:-:S05]  /*0110*/  IADD3 R3, PT, PT, -R7, RZ, RZ ;  /* 0x000000ff07037210 */ /* 0x000fca0007ffe1ff */
[----:B------:R-:W-:Y:S02]  /*0120*/  IMAD R0, R3, UR5, R4 ;  /* 0x0000000503007c24 */ /* 0x000fe4000f8e0204 */
[----:B------:R-:W0:Y:S03]  /*0130*/  LDC.64 R2, c[0x0][0x380] ;  /* 0x0000e000ff027b82 */ /* 0x000e260000000a00 */
[----:B------:R-:W-:-:S13]  /*0140*/  ISETP.GE.U32.AND P0, PT, R0, UR5, PT ;  /* 0x0000000500007c0c */ /* 0x000fda000bf06070 */
[----:B------:R-:W-:Y:S02]  /*0150*/  @P0 IADD3 R0, PT, PT, R0, -UR5, RZ ;  /* 0x8000000500000c10 */ /* 0x000fe4000fffe0ff */
[----:B------:R-:W-:Y:S02]  /*0160*/  @P0 IADD3 R7, PT, PT, R7, 0x1, RZ ;  /* 0x0000000107070810 */ /* 0x000fe40007ffe0ff */
[----:B------:R-:W-:-:S13]  /*0170*/  ISETP.GE.U32.AND P1, PT, R0, UR5, PT ;  /* 0x0000000500007c0c */ /* 0x000fda000bf26070 */
[----:B------:R-:W-:Y:S02]  /*0180*/  @P1 IADD3 R7, PT, PT, R7, 0x1, RZ ;  /* 0x0000000107071810 */ /* 0x000fe40007ffe0ff */
[----:B------:R-:W-:-:S05]  /*0190*/  @!P2 LOP3.LUT R7, RZ, UR5, RZ, 0x33, !PT ;  /* 0x00000005ff07ac12 */ /* 0x000fca000f8e33ff */
[----:B------:R-:W-:-:S05]  /*01a0*/  IMAD R0, R7, R5, RZ ;  /* 0x0000000507007224 */ /* 0x000fca00078e02ff */
[----:B0-----:R-:W-:-:S04]  /*01b0*/  VIADDMNMX.U32 R5, R0, R5, R2, PT ;  /* 0x0000000500057246 */ /* 0x001fc80003800002 */
[----:B------:R-:W-:-:S04]  /*01c0*/  IADD3 R6, PT, PT, -R0, R5, RZ ;  /* 0x0000000500067210 */ /* 0x000fc80007ffe1ff */
[----:B------:R-:W-:-:S13]  /*01d0*/  ISETP.GE.U32.AND P0, PT, R13, R6, PT ;  /* 0x000000060d00720c */ /* 0x000fda0003f06070 */
[----:B------:R-:W0:Y:S01]  /*01e0*/  @!P0 LDC.64 R8, c[0x0][0x390] ;  /* 0x0000e400ff088b82 */ /* 0x000e220000000a00 */
[----:B------:R-:W-:-:S05]  /*01f0*/  @!P0 IADD3 R11, PT, PT, R0, R13, RZ ;  /* 0x0000000d000b8210 */ /* 0x000fca0007ffe0ff */
[----:B0-----:R-:W-:-:S06]  /*0200*/  @!P0 IMAD.WIDE.U32 R8, R11, 0x4, R8 ;  /* 0x000000040b088825 */ /* 0x001fcc00078e0008 */
[----:B--2---:R-:W2:Y:S01]  /*0210*/  @!P0 LDG.E R8, desc[UR6][R8.64] ;  /* 0x0000000608088981 */ /* 0x004ea2000c1e1900 */
[----:B------:R-:W-:Y:S02]  /*0220*/  @!P0 MOV R2, 0x400 ;  /* 0x0000040000028802 */ /* 0x000fe40000000f00 */
[----:B------:R-:W-:Y:S01]  /*0230*/  IADD3 R7, PT, PT, -R7, RZ, RZ ;  /* 0x000000ff07077210 */ /* 0x000fe20007ffe1ff */
[----:B------:R-:W0:Y:S04]  /*0240*/  @!P0 S2R R11, SR_CgaCtaId ;  /* 0x00000000000b8919 */ /* 0x000e280000008800 */
[----:B------:R-:W-:-:S05]  /*0250*/  IMAD R7, R7, UR5, R4 ;  /* 0x0000000507077c24 */ /* 0x000fca000f8e0204 */
[----:B------:R-:W-:Y:S02]  /*0260*/  ISETP.GE.U32.AND P1, PT, R7, R3, PT ;  /* 0x000000030700720c */ /* 0x000fe40003f26070 */
[----:B0-----:R-:W-:-:S04]  /*0270*/  @!P0 LEA R2, R11, R2, 0x18 ;  /* 0x000000020b028211 */ /* 0x001fc800078ec0ff */
[----:B------:R-:W-:-:S05]  /*0280*/  @!P0 LEA R11, R13, R2, 0x2 ;  /* 0x000000020d0b8211 */ /* 0x000fca00078e10ff */
[----:B--2---:R0:W-:Y:S01]  /*0290*/  @!P0 STS [R11], R8 ;  /* 0x000000080b008388 */ /* 0x0041e20000000800 */
[----:B------:R-:W-:Y:S06]  /*02a0*/  BAR.SYNC.DEFER_BLOCKING 0x0 ;  /* 0x0000000000007b1d */ /* 0x000fec0000010000 */
[----:B------:R-:W-:Y:S05]  /*02b0*/  @P1 EXIT ;  /* 0x000000000000194d */ /* 0x000fea0003800000 */
[----:B0-----:R-:W0:Y:S01]  /*02c0*/  LDC.64 R10, c[0x0][0x398] ;  /* 0x0000e600ff0a7b82 */ /* 0x001e220000000a00 */
[----:B------:R-:W-:-:S07]  /*02d0*/  ISETP.GE.U32.AND P0, PT, R0, R5, PT ;  /* 0x000000050000720c */ /* 0x000fce0003f06070 */
[----:B------:R-:W1:Y:S01]  /*02e0*/  LDC.64 R12, c[0x0][0x3a0] ;  /* 0x0000e800ff0c7b82 */ /* 0x000e620000000a00 */
[----:B0-----:R-:W-:-:S04]  /*02f0*/  IMAD.WIDE.U32 R10, R7, 0x4, R10 ;  /* 0x00000004070a7825 */ /* 0x001fc800078e000a */
[----:B-1----:R-:W-:Y:S01]  /*0300*/  IMAD.WIDE.U32 R12, R7, 0x4, R12 ;  /* 0x00000004070c7825 */ /* 0x002fe200078e000c */
[----:B------:R-:W-:Y:S06]  /*0310*/  @P0 EXIT ;  /* 0x000000000000094d */ /* 0x000fec0003800000 */
[----:B------:R-:W0:Y:S01]  /*0320*/  LDC.64 R14, c[0x0][0x3a8] ;  /* 0x0000ea00ff0e7b82 */ /* 0x000e220000000a00 */
[----:B------:R-:W2:Y:S04]  /*0330*/  LDG.E R12, desc[UR6][R12.64] ;  /* 0x000000060c0c7981 */ /* 0x000ea8000c1e1900 */
[----:B------:R-:W3:Y:S01]  /*0340*/  LDG.E R2, desc[UR6][R10.64] ;  /* 0x000000060a027981 */ /* 0x000ee2000c1e1900 */
[----:B0-----:R-:W-:-:S05]  /*0350*/  IMAD.WIDE.U32 R14, R7, 0x4, R14 ;  /* 0x00000004070e7825 */ /* 0x001fca00078e000e */
[----:B------:R0:W5:Y:S01]  /*0360*/  LDG.E R4, desc[UR6][R14.64] ;  /* 0x000000060e047981 */ /* 0x000162000c1e1900 */
[----:B------:R-:W-:Y:S01]  /*0370*/  LOP3.LUT P0, R6, R6, 0x3, RZ, 0xc0, !PT ;  /* 0x0000000306067812 */ /* 0x000fe2000780c0ff */
[----:B------:R-:W-:Y:S01]  /*0380*/  BSSY.RECONVERGENT B0, `(.L_x_0) ;  /* 0x000002a000007945 */ /* 0x000fe20003800200 */
[----:B------:R-:W-:Y:S02]  /*0390*/  IADD3 R8, PT, PT, R0, -R5, RZ ;  /* 0x8000000500087210 */ /* 0x000fe40007ffe0ff */
[----:B------:R-:W-:Y:S02]  /*03a0*/  MOV R24, R0 ;  /* 0x0000000000187202 */ /* 0x000fe40000000f00 */
[----:B------:R-:W-:Y:S01]  /*03b0*/  ISETP.GT.U32.AND P1, PT, R8, -0x4, PT ;  /* 0xfffffffc0800780c */ /* 0x000fe20003f24070 */
[----:B------:R-:W-:Y:S02]  /*03c0*/  IMAD R8, R0, R3, R7 ;  /* 0x0000000300087224 */ /* 0x000fe400078e0207 */
[----:B--2---:R-:W-:Y:S01]  /*03d0*/  FADD R9, R12, -0.0099999997764825820923 ;  /* 0xbc23d70a0c097421 */ /* 0x004fe20000000000 */
[----:B---3--:R-:W-:-:S03]  /*03e0*/  FMUL R7, R2, 0.017400000244379043579 ;  /* 0x3c8e8a7202077820 */ /* 0x008fc60000400000 */
[----:B------:R-:W-:Y:S01]  /*03f0*/  FMUL R9, R9, 1.9999999949504854158e-06 ;  /* 0x360637bd09097820 */ /* 0x000fe20000400000 */
[----:B0-----:R-:W-:Y:S06]  /*0400*/  @!P0 BRA `(.L_x_1) ;  /* 0x0000000000848947 */ /* 0x001fec0003800000 */
[----:B------:R-:W0:Y:S01]  /*0410*/  S2UR UR5, SR_CgaCtaId ;  /* 0x00000000000579c3 */ /* 0x000e220000008800 */
[----:B------:R-:W-:Y:S01]  /*0420*/  UMOV UR4, 0x400 ;  /* 0x0000040000047882 */ /* 0x000fe20000000000 */
[----:B------:R-:W-:Y:S02]  /*0430*/  IADD3 R22, PT, PT, -R6, RZ, RZ ;  /* 0x000000ff06167210 */ /* 0x000fe40007ffe1ff */
[----:B------:R-:W-:-:S04]  /*0440*/  MOV R24, R0 ;  /* 0x0000000000187202 */ /* 0x000fc80000000f00 */
[----:B------:R-:W1:Y:S08]  /*0450*/  LDC.64 R10, c[0x0][0x3c0] ;  /* 0x0000f000ff0a7b82 */ /* 0x000e700000000a00 */
[----:B------:R-:W2:Y:S08]  /*0460*/  LDC.64 R12, c[0x0][0x3b0] ;  /* 0x0000ec00ff0c7b82 */ /* 0x000eb00000000a00 */
[----:B------:R-:W3:Y:S01]  /*0470*/  LDC.64 R14, c[0x0][0x3b8] ;  /* 0x0000ee00ff0e7b82 */ /* 0x000ee20000000a00 */
[----:B0-----:R-:W-:-:S06]  /*0480*/  ULEA UR4, UR5, UR4, 0x18 ;  /* 0x0000000405047291 */ /* 0x001fcc000f8ec0ff */
[----:B------:R-:W-:-:S07]  /*0490*/  MOV R6, UR4 ;  /* 0x0000000400067c02 */ /* 0x000fce0008000f00 */
.L_x_2:
[C---:B---3--:R-:W-:Y:S01]  /*04a0*/  IMAD.WIDE.U32 R18, R8.reuse, 0x4, R14 ;  /* 0x0000000408127825 */ /* 0x048fe200078e000e */
[----:B0-----:R-:W0:Y:S04]  /*04b0*/  LDS R23, [R6] ;  /* 0x0000000006177984 */ /* 0x001e280000000800 */
[----:B------:R-:W3:Y:S01]  /*04c0*/  LDG.E R16, desc[UR6][R18.64] ;  /* 0x0000000612107981 */ /* 0x000ee2000c1e1900 */
[----:B-1----:R-:W-:-:S04]  /*04d0*/  IMAD.WIDE.U32 R20, R8, 0x4, R10 ;  /* 0x0000000408147825 */ /* 0x002fc800078e000a */
[----:B---3--:R-:W-:-:S04]  /*04e0*/  FMUL R25, R7, R16 ;  /* 0x0000001007197220 */ /* 0x008fc80000400000 */
[----:B------:R-:W-:-:S04]  /*04f0*/  FFMA R17, R16, 0.99900001287460327148, -R25 ;  /* 0x3f7fbe7710117823 */ /* 0x000fc80000000819 */
[----:B0-----:R-:W-:Y:S01]  /*0500*/  FFMA R27, R2, R23, R17 ;  /* 0x00000017021b7223 */ /* 0x001fe20000000011 */
[----:B--2---:R-:W-:-:S04]  /*0510*/  IMAD.WIDE.U32 R16, R8, 0x4, R12 ;  /* 0x0000000408107825 */ /* 0x004fc800078e000c */
[----:B------:R0:W-:Y:S04]  /*0520*/  STG.E desc[UR6][R18.64], R27 ;  /* 0x0000001b12007986 */ /* 0x0001e8000c101906 */
[----:B------:R-:W2:Y:S04]  /*0530*/  LDG.E R29, desc[UR6][R16.64] ;  /* 0x00000006101d7981 */ /* 0x000ea8000c1e1900 */
[----:B0-----:R-:W3:Y:S01]  /*0540*/  LDG.E R27, desc[UR6][R20.64] ;  /* 0x00000006141b7981 */ /* 0x001ee2000c1e1900 */
[----:B------:R-:W-:Y:S01]  /*0550*/  FFMA R26, R2, R23, -R25 ;  /* 0x00000017021a7223 */ /* 0x000fe20000000819 */
[----:B------:R-:W-:-:S02]  /*0560*/  IADD3 R22, PT, PT, R22, 0x1, RZ ;  /* 0x0000000116167810 */ /* 0x000fc40007ffe0ff */
[----:B------:R-:W-:Y:S02]  /*0570*/  IADD3 R24, PT, PT, R24, 0x1, RZ ;  /* 0x0000000118187810 */ /* 0x000fe40007ffe0ff */
[----:B------:R-:W-:Y:S02]  /*0580*/  ISETP.NE.AND P0, PT, R22, RZ, PT ;  /* 0x000000ff1600720c */ /* 0x000fe40003f05270 */
[----:B------:R-:W-:Y:S02]  /*0590*/  IADD3 R8, PT, PT, R8, R3, RZ ;  /* 0x0000000308087210 */ /* 0x000fe40007ffe0ff */
[----:B------:R-:W-:Y:S01]  /*05a0*/  IADD3 R6, PT, PT, R6, 0x4, RZ ;  /* 0x0000000406067810 */ /* 0x000fe20007ffe0ff */
[----:B--2---:R-:W-:-:S04]  /*05b0*/  FFMA R29, R29, 0.94999998807907104492, R26 ;  /* 0x3f7333331d1d7823 */ /* 0x004fc8000000001a */
[----:B-----5:R-:W-:-:S04]  /*05c0*/  FMUL R28, R4, R29 ;  /* 0x0000001d041c7220 */ /* 0x020fc80000400000 */
[----:B------:R-:W-:-:S04]  /*05d0*/  FFMA R28, R9, R26, R28 ;  /* 0x0000001a091c7223 */ /* 0x000fc8000000001c */
[----:B---3--:R-:W-:-:S05]  /*05e0*/  FADD R23, R28, R27 ;  /* 0x0000001b1c177221 */ /* 0x008fca0000000000 */
[----:B------:R0:W-:Y:S04]  /*05f0*/  STG.E desc[UR6][R20.64], R23 ;  /* 0x0000001714007986 */ /* 0x0001e8000c101906 */
[----:B------:R0:W-:Y:S01]  /*0600*/  STG.E desc[UR6][R16.64], R29 ;  /* 0x0000001d10007986 */ /* 0x0001e2000c101906 */
[----:B------:R-:W-:Y:S05]  /*0610*/  @P0 BRA `(.L_x_2) ;  /* 0xfffffffc00a00947 */ /* 0x000fea000383ffff */
.L_x_1:
[----:B------:R-:W-:Y:S05]  /*0620*/  BSYNC.RECONVERGENT B0 ;  /* 0x0000000000007941 */ /* 0x000fea0003800200 */
.L_x_0:
[----:B------:R-:W-:Y:S05]  /*0630*/  @P1 EXIT ;  /* 0x000000000000194d */ /* 0x000fea0003800000 */
[----:B------:R-:W1:Y:S01]  /*0640*/  S2UR UR5, SR_CgaCtaId ;  /* 0x00000000000579c3 */ /* 0x000e620000008800 */
[C---:B------:R-:W-:Y:S01]  /*0650*/  LEA R6, R3.reuse, R8, 0x1 ;  /* 0x0000000803067211 */ /* 0x040fe200078e08ff */
[----:B------:R-:W-:Y:S01]  /*0660*/  IMAD R25, R3, 0x3, R8 ;  /* 0x0000000303197824 */ /* 0x000fe200078e0208 */
[----:B------:R-:W-:Y:S01]  /*0670*/  IADD3 R27, PT, PT, R8, R3, RZ ;  /* 0x00000003081b7210 */ /* 0x000fe20007ffe0ff */
[----:B------:R-:W-:Y:S02]  /*0680*/  UMOV UR4, 0x400 ;  /* 0x0000040000047882 */ /* 0x000fe40000000000 */
[----:B-1----:R-:W-:-:S12]  /*0690*/  ULEA UR4, UR5, UR4, 0x18 ;  /* 0x0000000405047291 */ /* 0x002fd8000f8ec0ff */
.L_x_3:
[----:B-1----:R-:W0:Y:S01]  /*06a0*/  LDC.64 R12, c[0x0][0x3b8] ;  /* 0x0000ee00ff0c7b82 */ /* 0x002e220000000a00 */
[----:B------:R-:W-:-:S07]  /*06b0*/  IADD3 R26, PT, PT, -R0, R24, RZ ;  /* 0x00000018001a7210 */ /* 0x000fce0007ffe1ff */
[----:B------:R-:W1:Y:S01]  /*06c0*/  LDC.64 R14, c[0x0][0x3b0] ;  /* 0x0000ec00ff0e7b82 */ /* 0x000e620000000a00 */
[----:B0-----:R-:W-:-:S05]  /*06d0*/  IMAD.WIDE.U32 R16, R8, 0x4, R12 ;  /* 0x0000000408107825 */ /* 0x001fca00078e000c */
[----:B------:R-:W2:Y:S01]  /*06e0*/  LDG.E R10, desc[UR6][R16.64] ;  /* 0x00000006100a7981 */ /* 0x000ea2000c1e1900 */
[----:B------:R-:W-:Y:S01]  /*06f0*/  LEA R26, R26, UR4, 0x2 ;  /* 0x000000041a1a7c11 */ /* 0x000fe2000f8e10ff */
[----:B-1----:R-:W-:-:S04]  /*0700*/  IMAD.WIDE.U32 R18, R8, 0x4, R14 ;  /* 0x0000000408127825 */ /* 0x002fc800078e000e */
[----:B------:R-:W0:Y:S01]  /*0710*/  LDS R21, [R26] ;  /* 0x000000001a157984 */ /* 0x000e220000000800 */
[----:B--2---:R-:W-:-:S04]  /*0720*/  FMUL R23, R7, R10 ;  /* 0x0000000a07177220 */ /* 0x004fc80000400000 */
[----:B------:R-:W-:-:S04]  /*0730*/  FFMA R11, R10, 0.99900001287460327148, -R23 ;  /* 0x3f7fbe770a0b7823 */ /* 0x000fc80000000817 */
[CC--:B0-----:R-:W-:Y:S02]  /*0740*/  FFMA R28, R2.reuse, R21.reuse, R11 ;  /* 0x00000015021c7223 */ /* 0x0c1fe4000000000b */
[----:B------:R-:W0:Y:S03]  /*0750*/  LDC.64 R10, c[0x0][0x3c0] ;  /* 0x0000f000ff0a7b82 */ /* 0x000e260000000a00 */
[----:B------:R1:W-:Y:S04]  /*0760*/  STG.E desc[UR6][R16.64], R28 ;  /* 0x0000001c10007986 */ /* 0x0003e8000c101906 */
[----:B------:R-:W2:Y:S01]  /*0770*/  LDG.E R29, desc[UR6][R18.64] ;  /* 0x00000006121d7981 */ /* 0x000ea2000c1e1900 */
[----:B------:R-:W-:Y:S01]  /*0780*/  FFMA R20, R2, R21, -R23 ;  /* 0x0000001502147223 */ /* 0x000fe20000000817 */
[----:B0-----:R-:W-:-:S04]  /*0790*/  IMAD.WIDE.U32 R22, R8, 0x4, R10 ;  /* 0x0000000408167825 */ /* 0x001fc800078e000a */
[----:B--2---:R-:W-:-:S04]  /*07a0*/  FFMA R29, R29, 0.94999998807907104492, R20 ;  /* 0x3f7333331d1d7823 */ /* 0x004fc80000000014 */
[----:B-----5:R-:W-:-:S04]  /*07b0*/  FMUL R21, R4, R29 ;  /* 0x0000001d04157220 */ /* 0x020fc80000400000 */
[----:B------:R-:W-:Y:S02]  /*07c0*/  FFMA R21, R9, R20, R21 ;  /* 0x0000001409157223 */ /* 0x000fe40000000015 */
[----:B------:R-:W2:Y:S01]  /*07d0*/  LDG.E R20, desc[UR6][R22.64] ;  /* 0x0000000616147981 */ /* 0x000ea2000c1e1900 */
[----:B-1----:R-:W-:-:S04]  /*07e0*/  IMAD.WIDE.U32 R16, R27, 0x4, R12 ;  /* 0x000000041b107825 */ /* 0x002fc800078e000c */
[----:B--2---:R-:W-:-:S05]  /*07f0*/  FADD R21, R21, R20 ;  /* 0x0000001415157221 */ /* 0x004fca0000000000 */
[----:B------:R0:W-:Y:S04]  /*0800*/  STG.E desc[UR6][R22.64], R21 ;  /* 0x0000001516007986 */ /* 0x0001e8000c101906 */
[----:B------:R-:W-:Y:S04]  /*0810*/  STG.E desc[UR6][R18.64], R29 ;  /* 0x0000001d12007986 */ /* 0x000fe8000c101906 */
[----:B------:R-:W2:Y:S04]  /*0820*/  LDG.E R20, desc[UR6][R16.64] ;  /* 0x0000000610147981 */ /* 0x000ea8000c1e1900 */
[----:B------:R-:W1:Y:S01]  /*0830*/  LDS R19, [R26+0x4] ;  /* 0x000004001a137984 */ /* 0x000e620000000800 */
[----:B0-----:R-:W-:-:S04]  /*0840*/  IMAD.WIDE.U32 R22, R27, 0x4, R10 ;  /* 0x000000041b167825 */ /* 0x001fc800078e000a */
[----:B--2---:R-:W-:-:S04]  /*0850*/  FMUL R28, R7, R20 ;  /* 0x00000014071c7220 */ /* 0x004fc80000400000 */
[----:B------:R-:W-:-:S04]  /*0860*/  FFMA R20, R20, 0.99900001287460327148, -R28 ;  /* 0x3f7fbe7714147823 */ /* 0x000fc8000000081c */
[----:B-1----:R-:W-:Y:S01]  /*0870*/  FFMA R29, R2, R19, R20 ;  /* 0x00000013021d7223 */ /* 0x002fe20000000014 */
[----:B------:R-:W-:-:S04]  /*0880*/  IMAD.WIDE.U32 R20, R27, 0x4, R14 ;  /* 0x000000041b147825 */ /* 0x000fc800078e000e */
[----:B------:R0:W-:Y:S04]  /*0890*/  STG.E desc[UR6][R16.64], R29 ;  /* 0x0000001d10007986 */ /* 0x0001e8000c101906 */
[----:B------:R-:W2:Y:S04]  /*08a0*/  LDG.E R18, desc[UR6][R22.64] ;  /* 0x0000000616127981 */ /* 0x000ea8000c1e1900 */
[----:B0-----:R-:W3:Y:S01]  /*08b0*/  LDG.E R17, desc[UR6][R20.64] ;  /* 0x0000000614117981 */ /* 0x001ee2000c1e1900 */
[----:B------:R-:W-:-:S04]  /*08c0*/  FFMA R28, R2, R19, -R28 ;  /* 0x00000013021c7223 */ /* 0x000fc8000000081c */
[----:B---3--:R-:W-:-:S04]  /*08d0*/  FFMA R29, R17, 0.94999998807907104492, R28 ;  /* 0x3f733333111d7823 */ /* 0x008fc8000000001c */
[----:B------:R-:W-:-:S04]  /*08e0*/  FMUL R19, R4, R29 ;  /* 0x0000001d04137220 */ /* 0x000fc80000400000 */
[----:B------:R-:W-:Y:S02]  /*08f0*/  FFMA R19, R9, R28, R19 ;  /* 0x0000001c09137223 */ /* 0x000fe40000000013 */
[----:B------:R-:W0:Y:S02]  /*0900*/  LDS R28, [R26+0x8] ;  /* 0x000008001a1c7984 */ /* 0x000e240000000800 */
[----:B--2---:R-:W-:-:S05]  /*0910*/  FADD R19, R19, R18 ;  /* 0x0000001213137221 */ /* 0x004fca0000000000 */
[----:B------:R1:W-:Y:S04]  /*0920*/  STG.E desc[UR6][R22.64], R19 ;  /* 0x0000001316007986 */ /* 0x0003e8000c101906 */
[----:B------:R2:W-:Y:S01]  /*0930*/  STG.E desc[UR6][R20.64], R29 ;  /* 0x0000001d14007986 */ /* 0x0005e2000c101906 */
[----:B-1----:R-:W-:-:S05]  /*0940*/  IMAD.WIDE.U32 R18, R6, 0x4, R12 ;  /* 0x0000000406127825 */ /* 0x002fca00078e000c */
[----:B------:R-:W2:Y:S01]  /*0950*/  LDG.E R16, desc[UR6][R18.64] ;  /* 0x0000000612107981 */ /* 0x000ea2000c1e1900 */
[----:B------:R-:W-:-:S04]  /*0960*/  IMAD.WIDE.U32 R22, R6, 0x4, R10 ;  /* 0x0000000406167825 */ /* 0x000fc800078e000a */
[----:B--2---:R-:W-:-:S04]  /*0970*/  FMUL R21, R7, R16 ;  /* 0x0000001007157220 */ /* 0x004fc80000400000 */
[----:B------:R-:W-:-:S04]  /*0980*/  FFMA R17, R16, 0.99900001287460327148, -R21 ;  /* 0x3f7fbe7710117823 */ /* 0x000fc80000000815 */
[----:B0-----:R-:W-:Y:S01]  /*0990*/  FFMA R29, R2, R28, R17 ;  /* 0x0000001c021d7223 */ /* 0x001fe20000000011 */
[----:B------:R-:W-:-:S04]  /*09a0*/  IMAD.WIDE.U32 R16, R6, 0x4, R14 ;  /* 0x0000000406107825 */ /* 0x000fc800078e000e */
[----:B------:R0:W-:Y:S04]  /*09b0*/  STG.E desc[UR6][R18.64], R29 ;  /* 0x0000001d12007986 */ /* 0x0001e8000c101906 */
[----:B------:R-:W2:Y:S01]  /*09c0*/  LDG.E R20, desc[UR6][R22.64] ;  /* 0x0000000616147981 */ /* 0x000ea2000c1e1900 */
[----:B------:R-:W-:Y:S01]  /*09d0*/  FFMA R28, R2, R28, -R21 ;  /* 0x0000001c021c7223 */ /* 0x000fe20000000815 */
[----:B------:R-:W-:Y:S02]  /*09e0*/  IMAD.WIDE.U32 R12, R25, 0x4, R12 ;  /* 0x00000004190c7825 */ /* 0x000fe400078e000c */
[----:B------:R-:W1:Y:S04]  /*09f0*/  LDS R19, [R26+0xc] ;  /* 0x00000c001a137984 */ /* 0x000e680000000800 */
[----:B0-----:R-:W3:Y:S02]  /*0a00*/  LDG.E R29, desc[UR6][R16.64] ;  /* 0x00000006101d7981 */ /* 0x001ee4000c1e1900 */
[----:B---3--:R-:W-:-:S04]  /*0a10*/  FFMA R21, R29, 0.94999998807907104492, R28 ;  /* 0x3f7333331d157823 */ /* 0x008fc8000000001c */
[----:B------:R-:W-:-:S04]  /*0a20*/  FMUL R18, R4, R21 ;  /* 0x0000001504127220 */ /* 0x000fc80000400000 */
[----:B------:R-:W-:-:S04]  /*0a30*/  FFMA R28, R9, R28, R18 ;  /* 0x0000001c091c7223 */ /* 0x000fc80000000012 */
[----:B--2---:R-:W-:-:S05]  /*0a40*/  FADD R20, R28, R20 ;  /* 0x000000141c147221 */ /* 0x004fca0000000000 */
[----:B------:R0:W-:Y:S04]  /*0a50*/  STG.E desc[UR6][R22.64], R20 ;  /* 0x0000001416007986 */ /* 0x0001e8000c101906 */
[----:B------:R2:W-:Y:S04]  /*0a60*/  STG.E desc[UR6][R16.64], R21 ;  /* 0x0000001510007986 */ /* 0x0005e8000c101906 */
[----:B------:R-:W3:Y:S01]  /*0a70*/  LDG.E R18, desc[UR6][R12.64] ;  /* 0x000000060c127981 */ /* 0x000ee2000c1e1900 */
[----:B------:R-:W-:-:S04]  /*0a80*/  IMAD.WIDE.U32 R14, R25, 0x4, R14 ;  /* 0x00000004190e7825 */ /* 0x000fc800078e000e */
[----:B------:R-:W-:-:S04]  /*0a90*/  IMAD.WIDE.U32 R10, R25, 0x4, R10 ;  /* 0x00000004190a7825 */ /* 0x000fc800078e000a */
[----:B---3--:R-:W-:-:S04]  /*0aa0*/  FMUL R29, R7, R18 ;  /* 0x00000012071d7220 */ /* 0x008fc80000400000 */
[----:B------:R-:W-:-:S04]  /*0ab0*/  FFMA R18, R18, 0.99900001287460327148, -R29 ;  /* 0x3f7fbe7712127823 */ /* 0x000fc8000000081d */
[----:B-1----:R-:W-:-:S05]  /*0ac0*/  FFMA R18, R2, R19, R18 ;  /* 0x0000001302127223 */ /* 0x002fca0000000012 */
[----:B------:R1:W-:Y:S04]  /*0ad0*/  STG.E desc[UR6][R12.64], R18 ;  /* 0x000000120c007986 */ /* 0x0003e8000c101906 */
[----:B------:R-:W3:Y:S04]  /*0ae0*/  LDG.E R28, desc[UR6][R14.64] ;  /* 0x000000060e1c7981 */ /* 0x000ee8000c1e1900 */
[----:B0-----:R-:W4:Y:S01]  /*0af0*/  LDG.E R23, desc[UR6][R10.64] ;  /* 0x000000060a177981 */ /* 0x001f22000c1e1900 */
[----:B--2---:R-:W-:Y:S01]  /*0b00*/  FFMA R16, R2, R19, -R29 ;  /* 0x0000001302107223 */ /* 0x004fe2000000081d */
[----:B------:R-:W-:-:S04]  /*0b10*/  IADD3 R24, PT, PT, R24, 0x4, RZ ;  /* 0x0000000418187810 */ /* 0x000fc80007ffe0ff */
[----:B------:R-:W-:Y:S02]  /*0b20*/  ISETP.GE.U32.AND P0, PT, R24, R5, PT ;  /* 0x000000051800720c */ /* 0x000fe40003f06070 */
[C---:B------:R-:W-:Y:S02]  /*0b30*/  LEA R8, R3.reuse, R8, 0x1 ;  /* 0x0000000803087211 */ /* 0x040fe400078e08ff */
[C---:B------:R-:W-:Y:S02]  /*0b40*/  LEA R6, R3.reuse, R6, 0x2 ;  /* 0x0000000603067211 */ /* 0x040fe400078e10ff */
[C---:B------:R-:W-:Y:S02]  /*0b50*/  LEA R8, R3.reuse, R8, 0x1 ;  /* 0x0000000803087211 */ /* 0x040fe400078e08ff */
[C---:B------:R-:W-:Y:S02]  /*0b60*/  LEA R25, R3.reuse, R25, 0x2 ;  /* 0x0000001903197211 */ /* 0x040fe400078e10ff */
[----:B------:R-:W-:Y:S01]  /*0b70*/  LEA R27, R3, R27, 0x2 ;  /* 0x0000001b031b7211 */ /* 0x000fe200078e10ff */
[----:B---3--:R-:W-:-:S04]  /*0b80*/  FFMA R17, R28, 0.94999998807907104492, R16 ;  /* 0x3f7333331c117823 */ /* 0x008fc80000000010 */
[----:B------:R-:W-:-:S04]  /*0b90*/  FMUL R20, R4, R17 ;  /* 0x0000001104147220 */ /* 0x000fc80000400000 */
[----:B------:R-:W-:-:S04]  /*0ba0*/  FFMA R20, R9, R16, R20 ;  /* 0x0000001009147223 */ /* 0x000fc80000000014 */
[----:B----4-:R-:W-:-:S05]  /*0bb0*/  FADD R23, R20, R23 ;  /* 0x0000001714177221 */ /* 0x010fca0000000000 */
[----:B------:R1:W-:Y:S04]  /*0bc0*/  STG.E desc[UR6][R10.64], R23 ;  /* 0x000000170a007986 */ /* 0x0003e8000c101906 */
[----:B------:R1:W-:Y:S01]  /*0bd0*/  STG.E desc[UR6][R14.64], R17 ;  /* 0x000000110e007986 */ /* 0x0003e2000c101906 */
[----:B------:R-:W-:Y:S05]  /*0be0*/  @!P0 BRA `(.L_x_3) ;  /* 0xfffffff800ac8947 */ /* 0x000fea000383ffff */
[----:B------:R-:W-:Y:S05]  /*0bf0*/  EXIT ;  /* 0x000000000000794d */ /* 0x000fea0003800000 */
.L_x_4:
[----:B------:R-:W-:-:S00]  /*0c00*/  BRA `(.L_x_4) ;  /* 0xfffffffc00fc7947 */ /* 0x000fc0000383ffff */
[----:B------:R-:W-:-:S00]  /*0c10*/  NOP ;  /* 0x0000000000007918 */ /* 0x000fc00000000000 */
        /* <DEDUP_REMOVED lines=14> */
.L_x_18:


//--------------------- .text._Z20continuousDenseBlockjjjPfPKfS1_ --------------------------
	.section	.text._Z20continuousDenseBlockjjjPfPKfS1_,"ax",@progbits
	.align	128
        .global         _Z20continuousDenseBlockjjjPfPKfS1_
        .type           _Z20continuousDenseBlockjjjPfPKfS1_,@function
        .size           _Z20continuousDenseBlockjjjPfPKfS1_,(.L_x_19 - _Z20continuousDenseBlockjjjPfPKfS1_)
        .other          _Z20continuousDenseBlockjjjPfPKfS1_,@"STO_CUDA_ENTRY STV_DEFAULT"
_Z20continuousDenseBlockjjjPfPKfS1_:
.text._Z20continuousDenseBlockjjjPfPKfS1_:
[----:B------:R-:W-:Y:S01]  /*0000*/  LDC R1, c[0x0][0x37c] ;  /* 0x0000df00ff017b82 */ /* 0x000fe20000000800 */
[----:B------:R-:W0:Y:S01]  /*0010*/  LDCU UR5, c[0x0][0x388] ;  /* 0x00007100ff0577ac */ /* 0x000e220008000800 */
[----:B------:R-:W1:Y:S06]  /*0020*/  S2R R13, SR_TID.X ;  /* 0x00000000000d7919 */ /* 0x000e6c0000002100 */
[----:B------:R-:W1:Y:S01]  /*0030*/  S2UR UR4, SR_CTAID.X ;  /* 0x00000000000479c3 */ /* 0x000e620000002500 */
[----:B------:R-:W2:Y:S01]  /*0040*/  LDCU.64 UR8, c[0x0][0x380] ;  /* 0x00007000ff0877ac */ /* 0x000ea20008000a00 */
[----:B------:R-:W3:Y:S06]  /*0050*/  LDCU.64 UR6, c[0x0][0x358] ;  /* 0x00006b00ff0677ac */ /* 0x000eec0008000a00 */
[----:B------:R-:W1:Y:S01]  /*0060*/  LDC R9, c[0x0][0x360] ;  /* 0x0000d800ff097b82 */ /* 0x000e620000000800 */
[----:B0-----:R-:W0:Y:S01]  /*0070*/  I2F.U32.RP R0, UR5 ;  /* 0x0000000500007d06 */ /* 0x001e220008209000 */
[----:B------:R-:W-:-:S07]  /*0080*/  ISETP.NE.U32.AND P2, PT, RZ, UR5, PT ;  /* 0x00000005ff007c0c */ /* 0x000fce000bf45070 */
[----:B0-----:R-:W0:Y:S02]  /*0090*/  MUFU.RCP R0, R0 ;  /* 0x0000000000007308 */ /* 0x001e240000001000 */
[----:B0-----:R-:W-:-:S06]  /*00a0*/  IADD3 R2, PT, PT, R0, 0xffffffe, RZ ;  /* 0x0ffffffe00027810 */ /* 0x001fcc0007ffe0ff */
[----:B------:R0:W4:Y:S02]  /*00b0*/  F2I.FTZ.U32.TRUNC.NTZ R3, R2 ;  /* 0x0000000200037305 */ /* 0x000124000021f000 */
[----:B0-----:R-:W-:Y:S01]  /*00c0*/  HFMA2 R2, -RZ, RZ, 0, 0 ;  /* 0x00000000ff027431 */ /* 0x001fe200000001ff */
[----:B----4-:R-:W-:-:S05]  /*00d0*/  IADD3 R5, PT, PT, RZ, -R3, RZ ;  /* 0x80000003ff057210 */ /* 0x010fca0007ffe0ff */
[----:B------:R-:W-:-:S04]  /*00e0*/  IMAD R5, R5, UR5, RZ ;  /* 0x0000000505057c24 */ /* 0x000fc8000f8e02ff */
[----:B------:R-:W-:-:S04]  /*00f0*/  IMAD.HI.U32 R4, R3, R5, R2 ;  /* 0x0000000503047227 */ /* 0x000fc800078e0002 */
[----:B-1----:R-:W-:-:S04]  /*0100*/  IMAD R5, R9, UR4, R13 ;  /* 0x0000000409057c24 */ /* 0x002fc8000f8e020d */
[----:B------:R-:W-:-:S05]  /*0110*/  IMAD.HI.U32 R4, R4, R5, RZ ;  /* 0x0000000504047227 */ /* 0x000fca00078e00ff */
[----:B------:R-:W-:-:S05]  /*0120*/  IADD3 R0, PT, PT, -R4, RZ, RZ ;  /* 0x000000ff04007210 */ /* 0x000fca0007ffe1ff */
[----:B------:R-:W-:-:S05]  /*0130*/  IMAD R0, R0, UR5, R5 ;  /* 0x0000000500007c24 */ /* 0x000fca000f8e0205 */
[----:B------:R-:W-:-:S13]  /*0140*/  ISETP.GE.U32.AND P0, PT, R0, UR5, PT ;  /* 0x0000000500007c0c */ /* 0x000fda000bf06070 */
[----:B------:R-:W-:Y:S01]  /*0150*/  @P0 IADD3 R0, PT, PT, R0, -UR5, RZ ;  /* 0x8000000500000c10 */ /* 0x000fe2000fffe0ff */
[----:B------:R-:W-:-:S03]  /*0160*/  @P0 VIADD R4, R4, 0x1 ;  /* 0x0000000104040836 */ /* 0x000fc60000000000 */
[----:B------:R-:W-:-:S13]  /*0170*/  ISETP.GE.U32.AND P1, PT, R0, UR5, PT ;  /* 0x0000000500007c0c */ /* 0x000fda000bf26070 */
[----:B------:R-:W-:Y:S02]  /*0180*/  @P1 IADD3 R4, PT, PT, R4, 0x1, RZ ;  /* 0x0000000104041810 */ /* 0x000fe40007ffe0ff */
[----:B------:R-:W-:-:S05]  /*0190*/  @!P2 LOP3.LUT R4, RZ, UR5, RZ, 0x33, !PT ;  /* 0x00000005ff04ac12 */ /* 0x000fca000f8e33ff */
[----:B------:R-:W-:-:S05]  /*01a0*/  IMAD R2, R4, R9, RZ ;  /* 0x0000000904027224 */ /* 0x000fca00078e02ff */
[----:B--2---:R-:W-:-:S04]  /*01b0*/  VIADDMNMX.U32 R9, R2, R9, UR8, PT ;  /* 0x0000000802097e46 */ /* 0x004fc8000b800009 */
[----:B------:R-:W-:-:S04]  /*01c0*/  IADD3 R3, PT, PT, -R2, R9, RZ ;  /* 0x0000000902037210 */ /* 0x000fc80007ffe1ff */
[----:B------:R-:W-:-:S13]  /*01d0*/  ISETP.GE.U32.AND P0, PT, R13, R3, PT ;  /* 0x000000030d00720c */ /* 0x000fda0003f06070 */
[----:B------:R-:W0:Y:S01]  /*01e0*/  @!P0 LDC.64 R6, c[0x0][0x398] ;  /* 0x0000e600ff068b82 */ /* 0x000e220000000a00 */
[----:B------:R-:W-:-:S05]  /*01f0*/  @!P0 IADD3 R11, PT, PT, R2, R13, RZ ;  /* 0x0000000d020b8210 */ /* 0x000fca0007ffe0ff */
[----:B0-----:R-:W-:-:S06]  /*0200*/  @!P0 IMAD.WIDE.U32 R6, R11, 0x4, R6 ;  /* 0x000000040b068825 */ /* 0x001fcc00078e0006 */
[----:B---3--:R-:W2:Y:S01]  /*0210*/  @!P0 LDG.E R6, desc[UR6][R6.64] ;  /* 0x0000000606068981 */ /* 0x008ea2000c1e1900 */
[----:B------:R-:W-:Y:S02]  /*0220*/  @!P0 MOV R0, 0x400 ;  /* 0x0000040000008802 */ /* 0x000fe40000000f00 */
[----:B------:R-:W-:Y:S01]  /*0230*/  IADD3 R4, PT, PT, -R4, RZ, RZ ;  /* 0x000000ff04047210 */ /* 0x000fe20007ffe1ff */
[----:B------:R-:W0:Y:S04]  /*0240*/  @!P0 S2R R11, SR_CgaCtaId ;  /* 0x00000000000b8919 */ /* 0x000e280000008800 */
[----:B------:R-:W-:-:S05]  /*0250*/  IMAD R5, R4, UR5, R5 ;  /* 0x0000000504057c24 */ /* 0x000fca000f8e0205 */
[----:B------:R-:W-:Y:S02]  /*0260*/  ISETP.GE.U32.AND P1, PT, R5, UR9, PT ;  /* 0x0000000905007c0c */ /* 0x000fe4000bf26070 */
[----:B0-----:R-:W-:-:S04]  /*0270*/  @!P0 LEA R0, R11, R0, 0x18 ;  /* 0x000000000b008211 */ /* 0x001fc800078ec0ff */
[----:B------:R-:W-:-:S05]  /*0280*/  @!P0 LEA R11, R13, R0, 0x2 ;  /* 0x000000000d0b8211 */ /* 0x000fca00078e10ff */
[----:B--2---:R0:W-:Y:S01]  /*0290*/  @!P0 STS [R11], R6 ;  /* 0x000000060b008388 */ /* 0x0041e20000000800 */
[----:B------:R-:W-:Y:S06]  /*02a0*/  BAR.SYNC.DEFER_BLOCKING 0x0 ;  /* 0x0000000000007b1d */ /* 0x000fec0000010000 */
[----:B------:R-:W-:Y:S05]  /*02b0*/  @P1 EXIT ;  /* 0x000000000000194d */ /* 0x000fea0003800000 */
[----:B------:R-:W-:Y:S01]  /*02c0*/  ISETP.GE.U32.AND P0, PT, R2, R9, PT ;  /* 0x000000090200720c */ /* 0x000fe20003f06070 */
[----:B------:R-:W-:Y:S01]  /*02d0*/  BSSY.RECONVERGENT B0, `(.L_x_5) ;  /* 0x00000c9000007945 */ /* 0x000fe20003800200 */
[----:B0-----:R-:W-:-:S11]  /*02e0*/  IMAD.MOV.U32 R11, RZ, RZ, RZ ;  /* 0x000000ffff0b7224 */ /* 0x001fd600078e00ff */
[----:B------:R-:W-:Y:S05]  /*02f0*/  @P0 BRA `(.L_x_6) ;  /* 0x0000000c00180947 */ /* 0x000fea0003800000 */
[C---:B------:R-:W-:Y:S01]  /*0300*/  IADD3 R9, PT, PT, R2.reuse, -R9, RZ ;  /* 0x8000000902097210 */ /* 0x040fe20007ffe0ff */
[----:B------:R-:W-:Y:S01]  /*0310*/  BSSY.RECONVERGENT B1, `(.L_x_7) ;  /* 0x000005b000017945 */ /* 0x000fe20003800200 */
[----:B------:R-:W-:Y:S01]  /*0320*/  LOP3.LUT R6, R3, 0xf, RZ, 0xc0, !PT ;  /* 0x0000000f03067812 */ /* 0x000fe200078ec0ff */
[----:B------:R-:W-:Y:S01]  /*0330*/  IMAD R17, R2, UR9, R5 ;  /* 0x0000000902117c24 */ /* 0x000fe2000f8e0205 */
[----:B------:R-:W-:Y:S02]  /*0340*/  ISETP.GT.U32.AND P0, PT, R9, -0x10, PT ;  /* 0xfffffff00900780c */ /* 0x000fe40003f04070 */
[----:B------:R-:W-:Y:S02]  /*0350*/  ISETP.NE.AND P1, PT, R6, RZ, PT ;  /* 0x000000ff0600720c */ /* 0x000fe40003f25270 */
[----:B------:R-:W-:Y:S02]  /*0360*/  MOV R11, RZ ;  /* 0x000000ff000b7202 */ /* 0x000fe40000000f00 */
[----:B------:R-:W-:-:S07]  /*0370*/  MOV R7, R2 ;  /* 0x0000000200077202 */ /* 0x000fce0000000f00 */
[----:B------:R-:W-:Y:S05]  /*0380*/  @P0 BRA `(.L_x_8) ;  /* 0x00000004004c0947 */ /* 0x000fea0003800000 */
[----:B------:R-:W0:Y:S01]  /*0390*/  S2UR UR5, SR_CgaCtaId ;  /* 0x00000000000579c3 */ /* 0x000e220000008800 */
[----:B------:R-:W-:Y:S01]  /*03a0*/  UMOV UR4, 0x400 ;  /* 0x0000040000047882 */ /* 0x000fe20000000000 */
[----:B------:R-:W-:Y:S01]  /*03b0*/  LOP3.LUT R0, R3, 0xfffffff0, RZ, 0xc0, !PT ;  /* 0xfffffff003007812 */ /* 0x000fe200078ec0ff */
[----:B------:R-:W-:Y:S01]  /*03c0*/  HFMA2 R11, -RZ, RZ, 0, 0 ;  /* 0x00000000ff0b7431 */ /* 0x000fe200000001ff */
[----:B------:R-:W-:-:S03]  /*03d0*/  MOV R7, R2 ;  /* 0x0000000200077202 */ /* 0x000fc60000000f00 */
[----:B------:R-:W-:Y:S01]  /*03e0*/  IMAD.MOV R0, RZ, RZ, -R0 ;  /* 0x000000ffff007224 */ /* 0x000fe200078e0a00 */
[----:B0-----:R-:W-:-:S04]  /*03f0*/  ULEA UR4, UR5, UR4, 0x18 ;  /* 0x0000000405047291 */ /* 0x001fc8000f8ec0ff */
[----:B------:R-:W-:-:S06]  /*0400*/  UIADD3 UR4, UPT, UPT, UR4, 0x20, URZ ;  /* 0x0000002004047890 */ /* 0x000fcc000fffe0ff */
[----:B------:R-:W-:-:S07]  /*0410*/  MOV R4, UR4 ;  /* 0x0000000400047c02 */ /* 0x000fce0008000f00 */
.L_x_9:
[----:B------:R-:W0:Y:S01]  /*0420*/  LDC.64 R18, c[0x0][0x3a0] ;  /* 0x0000e800ff127b82 */ /* 0x000e220000000a00 */
[C---:B------:R-:W-:Y:S01]  /*0430*/  IADD3 R15, PT, PT, R17.reuse, UR9, RZ ;  /* 0x00000009110f7c10 */ /* 0x040fe2000fffe0ff */
[----:B0-----:R-:W-:-:S04]  /*0440*/  IMAD.WIDE.U32 R12, R17, 0x4, R18 ;  /* 0x00000004110c7825 */ /* 0x001fc800078e0012 */
[C---:B------:R-:W-:Y:S01]  /*0450*/  IMAD.WIDE.U32 R8, R15.reuse, 0x4, R18 ;  /* 0x000000040f087825 */ /* 0x040fe200078e0012 */
[----:B------:R0:W2:Y:S05]  /*0460*/  LDG.E R10, desc[UR6][R12.64] ;  /* 0x000000060c0a7981 */ /* 0x0000aa000c1e1900 */
[----:B------:R1:W3:Y:S01]  /*0470*/  LDG.E R8, desc[UR6][R8.64] ;  /* 0x0000000608087981 */ /* 0x0002e2000c1e1900 */
[----:B------:R-:W-:-:S04]  /*0480*/  IADD3 R15, PT, PT, R15, UR9, RZ ;  /* 0x000000090f0f7c10 */ /* 0x000fc8000fffe0ff */
[C---:B------:R-:W-:Y:S01]  /*0490*/  IADD3 R21, PT, PT, R15.reuse, UR9, RZ ;  /* 0x000000090f157c10 */ /* 0x040fe2000fffe0ff */
[----:B------:R-:W-:-:S04]  /*04a0*/  IMAD.WIDE.U32 R24, R15, 0x4, R18 ;  /* 0x000000040f187825 */ /* 0x000fc800078e0012 */
[C---:B------:R-:W-:Y:S01]  /*04b0*/  IMAD.WIDE.U32 R22, R21.reuse, 0x4, R18 ;  /* 0x0000000415167825 */ /* 0x040fe200078e0012 */
[----:B------:R4:W5:Y:S01]  /*04c0*/  LDG.E R17, desc[UR6][R24.64] ;  /* 0x0000000618117981 */ /* 0x000962000c1e1900 */
[----:B------:R-:W-:-:S03]  /*04d0*/  IADD3 R15, PT, PT, R21, UR9, RZ ;  /* 0x00000009150f7c10 */ /* 0x000fc6000fffe0ff */
[----:B------:R3:W5:Y:S02]  /*04e0*/  LDG.E R16, desc[UR6][R22.64] ;  /* 0x0000000616107981 */ /* 0x000764000c1e1900 */
[----:B------:R-:W-:-:S06]  /*04f0*/  IMAD.WIDE.U32 R20, R15, 0x4, R18 ;  /* 0x000000040f147825 */ /* 0x000fcc00078e0012 */
[----:B------:R-:W5:Y:S01]  /*0500*/  LDG.E R21, desc[UR6][R20.64] ;  /* 0x0000000614157981 */ /* 0x000f62000c1e1900 */
[----:B------:R-:W-:-:S03]  /*0510*/  VIADD R27, R15, UR9 ;  /* 0x000000090f1b7c36 */ /* 0x000fc60008000000 */
[----:B0-----:R-:W2:Y:S02]  /*0520*/  LDS.128 R12, [R4+-0x20] ;  /* 0xffffe000040c7984 */ /* 0x001ea40000000c00 */
[C---:B-1----:R-:W-:Y:S01]  /*0530*/  IADD3 R9, PT, PT, R27.reuse, UR9, RZ ;  /* 0x000000091b097c10 */ /* 0x042fe2000fffe0ff */
[----:B------:R-:W-:-:S04]  /*0540*/  IMAD.WIDE.U32 R26, R27, 0x4, R18 ;  /* 0x000000041b1a7825 */ /* 0x000fc800078e0012 */
[C-C-:B------:R-:W-:Y:S01]  /*0550*/  IMAD.WIDE.U32 R28, R9.reuse, 0x4, R18.reuse ;  /* 0x00000004091c7825 */ /* 0x140fe200078e0012 */
[----:B------:R-:W-:Y:S01]  /*0560*/  IADD3 R9, PT, PT, R9, UR9, RZ ;  /* 0x0000000909097c10 */ /* 0x000fe2000fffe0ff */
[----:B------:R-:W5:Y:S04]  /*0570*/  LDG.E R26, desc[UR6][R26.64] ;  /* 0x000000061a1a7981 */ /* 0x000f68000c1e1900 */
[C---:B----4-:R-:W-:Y:S01]  /*0580*/  IMAD.WIDE.U32 R24, R9.reuse, 0x4, R18 ;  /* 0x0000000409187825 */ /* 0x050fe200078e0012 */
[----:B------:R-:W4:Y:S05]  /*0590*/  LDG.E R29, desc[UR6][R28.64] ;  /* 0x000000061c1d7981 */ /* 0x000f2a000c1e1900 */
[----:B------:R0:W4:Y:S01]  /*05a0*/  LDG.E R24, desc[UR6][R24.64] ;  /* 0x0000000618187981 */ /* 0x000122000c1e1900 */
[----:B--2---:R-:W-:Y:S01]  /*05b0*/  FFMA R10, R10, R12, R11 ;  /* 0x0000000c0a0a7223 */ /* 0x004fe2000000000b */
[----:B------:R-:W-:-:S03]  /*05c0*/  IADD3 R12, PT, PT, R9, UR9, RZ ;  /* 0x00000009090c7c10 */ /* 0x000fc6000fffe0ff */
[----:B---3--:R-:W-:Y:S02]  /*05d0*/  FFMA R13, R13, R8, R10 ;  /* 0x000000080d0d7223 */ /* 0x008fe4000000000a */
[C---:B------:R-:W-:Y:S01]  /*05e0*/  IMAD.WIDE.U32 R22, R12.reuse, 0x4, R18 ;  /* 0x000000040c167825 */ /* 0x040fe200078e0012 */
[----:B------:R-:W1:Y:S04]  /*05f0*/  LDS.128 R8, [R4+-0x10] ;  /* 0xfffff00004087984 */ /* 0x000e680000000c00 */
[----:B------:R2:W3:Y:S01]  /*0600*/  LDG.E R27, desc[UR6][R22.64] ;  /* 0x00000006161b7981 */ /* 0x0004e2000c1e1900 */
[----:B------:R-:W-:Y:S01]  /*0610*/  IADD3 R12, PT, PT, R12, UR9, RZ ;  /* 0x000000090c0c7c10 */ /* 0x000fe2000fffe0ff */
[----:B-----5:R-:W-:-:S03]  /*0620*/  FFMA R14, R14, R17, R13 ;  /* 0x000000110e0e7223 */ /* 0x020fc6000000000d */
[C---:B------:R-:W-:Y:S01]  /*0630*/  IADD3 R13, PT, PT, R12.reuse, UR9, RZ ;  /* 0x000000090c0d7c10 */ /* 0x040fe2000fffe0ff */
[----:B------:R-:W-:Y:S01]  /*0640*/  FFMA R14, R15, R16, R14 ;  /* 0x000000100f0e7223 */ /* 0x000fe2000000000e */
[----:B------:R-:W-:-:S04]  /*0650*/  IMAD.WIDE.U32 R16, R12, 0x4, R18 ;  /* 0x000000040c107825 */ /* 0x000fc800078e0012 */
[C---:B------:R-:W-:Y:S02]  /*0660*/  VIADD R15, R13.reuse, UR9 ;  /* 0x000000090d0f7c36 */ /* 0x040fe40008000000 */
[--C-:B------:R-:W-:Y:S01]  /*0670*/  IMAD.WIDE.U32 R12, R13, 0x4, R18.reuse ;  /* 0x000000040d0c7825 */ /* 0x100fe200078e0012 */
[----:B------:R-:W5:Y:S02]  /*0680*/  LDG.E R16, desc[UR6][R16.64] ;  /* 0x0000000610107981 */ /* 0x000f64000c1e1900 */
[C---:B0-----:R-:W-:Y:S01]  /*0690*/  IADD3 R25, PT, PT, R15.reuse, UR9, RZ ;  /* 0x000000090f197c10 */ /* 0x041fe2000fffe0ff */
[----:B--2---:R-:W-:-:S03]  /*06a0*/  IMAD.WIDE.U32 R22, R15, 0x4, R18 ;  /* 0x000000040f167825 */ /* 0x004fc600078e0012 */
[----:B------:R-:W-:-:S03]  /*06b0*/  IADD3 R15, PT, PT, R25, UR9, RZ ;  /* 0x00000009190f7c10 */ /* 0x000fc6000fffe0ff */
[----:B------:R-:W2:Y:S04]  /*06c0*/  LDG.E R22, desc[UR6][R22.64] ;  /* 0x0000000616167981 */ /* 0x000ea8000c1e1900 */
[----:B------:R0:W2:Y:S01]  /*06d0*/  LDG.E R17, desc[UR6][R12.64] ;  /* 0x000000060c117981 */ /* 0x0000a2000c1e1900 */
[----:B------:R-:W-:Y:S01]  /*06e0*/  IADD3 R28, PT, PT, R15, UR9, RZ ;  /* 0x000000090f1c7c10 */ /* 0x000fe2000fffe0ff */
[----:B-1----:R-:W-:Y:S01]  /*06f0*/  FFMA R8, R21, R8, R14 ;  /* 0x0000000815087223 */ /* 0x002fe2000000000e */
[----:B------:R-:W-:-:S04]  /*0700*/  IMAD.WIDE.U32 R20, R25, 0x4, R18 ;  /* 0x0000000419147825 */ /* 0x000fc800078e0012 */
[--C-:B------:R-:W-:Y:S01]  /*0710*/  IMAD.WIDE.U32 R14, R15, 0x4, R18.reuse ;  /* 0x000000040f0e7825 */ /* 0x100fe200078e0012 */
[----:B------:R1:W2:Y:S03]  /*0720*/  LDG.E R25, desc[UR6][R20.64] ;  /* 0x0000000614197981 */ /* 0x0002a6000c1e1900 */
[----:B0-----:R-:W-:-:S05]  /*0730*/  IMAD.WIDE.U32 R12, R28, 0x4, R18 ;  /* 0x000000041c0c7825 */ /* 0x001fca00078e0012 */
[----:B------:R-:W2:Y:S01]  /*0740*/  LDG.E R23, desc[UR6][R12.64] ;  /* 0x000000060c177981 */ /* 0x000ea2000c1e1900 */
[----:B-1----:R-:W-:-:S03]  /*0750*/  IADD3 R21, PT, PT, R28, UR9, RZ ;  /* 0x000000091c157c10 */ /* 0x002fc6000fffe0ff */
[----:B------:R0:W2:Y:S02]  /*0760*/  LDG.E R20, desc[UR6][R14.64] ;  /* 0x000000060e147981 */ /* 0x0000a4000c1e1900 */
[----:B------:R-:W-:-:S06]  /*0770*/  IMAD.WIDE.U32 R18, R21, 0x4, R18 ;  /* 0x0000000415127825 */ /* 0x000fcc00078e0012 */
[----:B------:R-:W2:Y:S04]  /*0780*/  LDG.E R18, desc[UR6][R18.64] ;  /* 0x0000000612127981 */ /* 0x000ea8000c1e1900 */
[----:B0-----:R-:W3:Y:S01]  /*0790*/  LDS.128 R12, [R4] ;  /* 0x00000000040c7984 */ /* 0x001ee20000000c00 */
[----:B------:R-:W-:-:S04]  /*07a0*/  FFMA R9, R9, R26, R8 ;  /* 0x0000001a09097223 */ /* 0x000fc80000000008 */
[----:B----4-:R-:W-:-:S04]  /*07b0*/  FFMA R10, R10, R29, R9 ;  /* 0x0000001d0a0a7223 */ /* 0x010fc80000000009 */
[----:B------:R-:W-:Y:S01]  /*07c0*/  FFMA R10, R11, R24, R10 ;  /* 0x000000180b0a7223 */ /* 0x000fe2000000000a */
[----:B------:R-:W-:-:S04]  /*07d0*/  IADD3 R0, PT, PT, R0, 0x10, RZ ;  /* 0x0000001000007810 */ /* 0x000fc80007ffe0ff */
[----:B------:R-:W-:Y:S01]  /*07e0*/  ISETP.NE.AND P0, PT, R0, RZ, PT ;  /* 0x000000ff0000720c */ /* 0x000fe20003f05270 */
[----:B------:R-:W-:Y:S02]  /*07f0*/  VIADD R7, R7, 0x10 ;  /* 0x0000001007077836 */ /* 0x000fe40000000000 */
[----:B---3--:R-:W-:Y:S02]  /*0800*/  FFMA R24, R27, R12, R10 ;  /* 0x0000000c1b187223 */ /* 0x008fe4000000000a */
[----:B------:R-:W0:Y:S02]  /*0810*/  LDS.128 R8, [R4+0x10] ;  /* 0x0000100004087984 */ /* 0x000e240000000c00 */
[----:B-----5:R-:W-:-:S04]  /*0820*/  FFMA R27, R13, R16, R24 ;  /* 0x000000100d1b7223 */ /* 0x020fc80000000018 */
[----:B--2---:R-:W-:-:S04]  /*0830*/  FFMA R14, R14, R17, R27 ;  /* 0x000000110e0e7223 */ /* 0x004fc8000000001b */
[----:B------:R-:W-:-:S04]  /*0840*/  FFMA R14, R15, R22, R14 ;  /* 0x000000160f0e7223 */ /* 0x000fc8000000000e */
[----:B0-----:R-:W-:Y:S01]  /*0850*/  FFMA R8, R25, R8, R14 ;  /* 0x0000000819087223 */ /* 0x001fe2000000000e */
[----:B------:R-:W-:Y:S02]  /*0860*/  IADD3 R4, PT, PT, R4, 0x40, RZ ;  /* 0x0000004004047810 */ /* 0x000fe40007ffe0ff */
[----:B------:R-:W-:Y:S01]  /*0870*/  IADD3 R17, PT, PT, R21, UR9, RZ ;  /* 0x0000000915117c10 */ /* 0x000fe2000fffe0ff */
[----:B------:R-:W-:-:S04]  /*0880*/  FFMA R9, R9, R20, R8 ;  /* 0x0000001409097223 */ /* 0x000fc80000000008 */
[----:B------:R-:W-:-:S04]  /*0890*/  FFMA R10, R10, R23, R9 ;  /* 0x000000170a0a7223 */ /* 0x000fc80000000009 */
[----:B------:R-:W-:Y:S01]  /*08a0*/  FFMA R11, R11, R18, R10 ;  /* 0x000000120b0b7223 */ /* 0x000fe2000000000a */
[----:B------:R-:W-:Y:S06]  /*08b0*/  @P0 BRA `(.L_x_9) ;  /* 0xfffffff800d80947 */ /* 0x000fec000383ffff */
.L_x_8:
[----:B------:R-:W-:Y:S05]  /*08c0*/  BSYNC.RECONVERGENT B1 ;  /* 0x0000000000017941 */ /* 0x000fea0003800200 */
.L_x_7:
[----:B------:R-:W-:Y:S05]  /*08d0*/  @!P1 BRA `(.L_x_6) ;  /* 0x0000000400a09947 */ /* 0x000fea0003800000 */
[----:B------:R-:W-:Y:S01]  /*08e0*/  ISETP.GE.U32.AND P0, PT, R6, 0x8, PT ;  /* 0x000000080600780c */ /* 0x000fe20003f06070 */
[----:B------:R-:W-:Y:S01]  /*08f0*/  BSSY.RECONVERGENT B1, `(.L_x_10) ;  /* 0x0000033000017945 */ /* 0x000fe20003800200 */
[----:B------:R-:W-:-:S04]  /*0900*/  LOP3.LUT R22, R3, 0x7, RZ, 0xc0, !PT ;  /* 0x0000000703167812 */ /* 0x000fc800078ec0ff */
[----:B------:R-:W-:-:S07]  /*0910*/  ISETP.NE.AND P1, PT, R22, RZ, PT ;  /* 0x000000ff1600720c */ /* 0x000fce0003f25270 */
[----:B------:R-:W-:Y:S06]  /*0920*/  @!P0 BRA `(.L_x_11) ;  /* 0x0000000000bc8947 */ /* 0x000fec0003800000 */
[----:B------:R-:W0:Y:S01]  /*0930*/  LDC.64 R12, c[0x0][0x3a0] ;  /* 0x0000e800ff0c7b82 */ /* 0x000e220000000a00 */
[----:B------:R-:W-:-:S04]  /*0940*/  IADD3 R25, PT, PT, R17, UR9, RZ ;  /* 0x0000000911197c10 */ /* 0x000fc8000fffe0ff */
[----:B------:R-:W-:-:S04]  /*0950*/  IADD3 R27, PT, PT, R25, UR9, RZ ;  /* 0x00000009191b7c10 */ /* 0x000fc8000fffe0ff */
[----:B------:R-:W-:-:S05]  /*0960*/  IADD3 R19, PT, PT, R27, UR9, RZ ;  /* 0x000000091b137c10 */ /* 0x000fca000fffe0ff */
[----:B------:R-:W-:Y:S02]  /*0970*/  VIADD R21, R19, UR9 ;  /* 0x0000000913157c36 */ /* 0x000fe40008000000 */
[----:B0-----:R-:W-:-:S04]  /*0980*/  IMAD.WIDE.U32 R8, R17, 0x4, R12 ;  /* 0x0000000411087825 */ /* 0x001fc800078e000c */
[--C-:B------:R-:W-:Y:S01]  /*0990*/  IMAD.WIDE.U32 R24, R25, 0x4, R12.reuse ;  /* 0x0000000419187825 */ /* 0x100fe200078e000c */
[----:B------:R0:W2:Y:S03]  /*09a0*/  LDG.E R0, desc[UR6][R8.64] ;  /* 0x0000000608007981 */ /* 0x0000a6000c1e1900 */
[--C-:B------:R-:W-:Y:S01]  /*09b0*/  IMAD.WIDE.U32 R26, R27, 0x4, R12.reuse ;  /* 0x000000041b1a7825 */ /* 0x100fe200078e000c */
[----:B------:R-:W3:Y:S01]  /*09c0*/  LDG.E R4, desc[UR6][R24.64] ;  /* 0x0000000618047981 */ /* 0x000ee2000c1e1900 */
[----:B------:R-:W-:Y:S02]  /*09d0*/  IADD3 R15, PT, PT, R21, UR9, RZ ;  /* 0x00000009150f7c10 */ /* 0x000fe4000fffe0ff */
[----:B------:R-:W-:Y:S01]  /*09e0*/  IMAD.WIDE.U32 R18, R19, 0x4, R12 ;  /* 0x0000000413127825 */ /* 0x000fe200078e000c */
[----:B------:R-:W4:Y:S01]  /*09f0*/  LDG.E R6, desc[UR6][R26.64] ;  /* 0x000000061a067981 */ /* 0x000f22000c1e1900 */
[----:B------:R-:W-:-:S02]  /*0a00*/  IADD3 R23, PT, PT, R15, UR9, RZ ;  /* 0x000000090f177c10 */ /* 0x000fc4000fffe0ff */
[--C-:B------:R-:W-:Y:S01]  /*0a10*/  IMAD.WIDE.U32 R20, R21, 0x4, R12.reuse ;  /* 0x0000000415147825 */ /* 0x100fe200078e000c */
[----:B------:R1:W5:Y:S03]  /*0a20*/  LDG.E R10, desc[UR6][R18.64] ;  /* 0x00000006120a7981 */ /* 0x000366000c1e1900 */
[--C-:B------:R-:W-:Y:S01]  /*0a30*/  IMAD.WIDE.U32 R14, R15, 0x4, R12.reuse ;  /* 0x000000040f0e7825 */ /* 0x100fe200078e000c */
[----:B------:R1:W5:Y:S01]  /*0a40*/  LDG.E R16, desc[UR6][R20.64] ;  /* 0x0000000614107981 */ /* 0x000362000c1e1900 */
[C---:B------:R-:W-:Y:S02]  /*0a50*/  IADD3 R17, PT, PT, R23.reuse, UR9, RZ ;  /* 0x0000000917117c10 */ /* 0x040fe4000fffe0ff */
[--C-:B0-----:R-:W-:Y:S02]  /*0a60*/  IMAD.WIDE.U32 R8, R23, 0x4, R12.reuse ;  /* 0x0000000417087825 */ /* 0x101fe400078e000c */
[----:B------:R0:W5:Y:S02]  /*0a70*/  LDG.E R14, desc[UR6][R14.64] ;  /* 0x000000060e0e7981 */ /* 0x000164000c1e1900 */
[----:B------:R-:W-:-:S02]  /*0a80*/  IMAD.WIDE.U32 R12, R17, 0x4, R12 ;  /* 0x00000004110c7825 */ /* 0x000fc400078e000c */
[----:B------:R-:W5:Y:S04]  /*0a90*/  LDG.E R8, desc[UR6][R8.64] ;  /* 0x0000000608087981 */ /* 0x000f68000c1e1900 */
[----:B------:R0:W5:Y:S01]  /*0aa0*/  LDG.E R12, desc[UR6][R12.64] ;  /* 0x000000060c0c7981 */ /* 0x000162000c1e1900 */
[----:B------:R-:W0:Y:S01]  /*0ab0*/  S2UR UR5, SR_CgaCtaId ;  /* 0x00000000000579c3 */ /* 0x000e220000008800 */
[----:B------:R-:W-:Y:S01]  /*0ac0*/  UMOV UR4, 0x400 ;  /* 0x0000040000047882 */ /* 0x000fe20000000000 */
[----:B-1----:R-:W-:Y:S01]  /*0ad0*/  IADD3 R18, PT, PT, -R2, R7, RZ ;  /* 0x0000000702127210 */ /* 0x002fe20007ffe1ff */
[----:B------:R-:W-:Y:S01]  /*0ae0*/  VIADD R17, R17, UR9 ;  /* 0x0000000911117c36 */ /* 0x000fe20008000000 */
[----:B------:R-:W-:Y:S01]  /*0af0*/  IADD3 R7, PT, PT, R7, 0x8, RZ ;  /* 0x0000000807077810 */ /* 0x000fe20007ffe0ff */
[----:B0-----:R-:W-:-:S06]  /*0b00*/  ULEA UR4, UR5, UR4, 0x18 ;  /* 0x0000000405047291 */ /* 0x001fcc000f8ec0ff */
[----:B------:R-:W-:-:S05]  /*0b10*/  LEA R18, R18, UR4, 0x2 ;  /* 0x0000000412127c11 */ /* 0x000fca000f8e10ff */
[----:B------:R-:W2:Y:S04]  /*0b20*/  LDS R19, [R18] ;  /* 0x0000000012137984 */ /* 0x000ea80000000800 */
[----:B------:R-:W3:Y:S04]  /*0b30*/  LDS R20, [R18+0x4] ;  /* 0x0000040012147984 */ /* 0x000ee80000000800 */
[----:B------:R-:W4:Y:S04]  /*0b40*/  LDS R15, [R18+0x8] ;  /* 0x00000800120f7984 */ /* 0x000f280000000800 */
[----:B------:R-:W5:Y:S04]  /*0b50*/  LDS R21, [R18+0xc] ;  /* 0x00000c0012157984 */ /* 0x000f680000000800 */
[----:B------:R-:W0:Y:S04]  /*0b60*/  LDS R23, [R18+0x10] ;  /* 0x0000100012177984 */ /* 0x000e280000000800 */
[----:B------:R-:W1:Y:S04]  /*0b70*/  LDS R24, [R18+0x14] ;  /* 0x0000140012187984 */ /* 0x000e680000000800 */
[----:B------:R-:W1:Y:S04]  /*0b80*/  LDS R13, [R18+0x18] ;  /* 0x00001800120d7984 */ /* 0x000e680000000800 */
[----:B------:R-:W1:Y:S01]  /*0b90*/  LDS R9, [R18+0x1c] ;  /* 0x00001c0012097984 */ /* 0x000e620000000800 */
[----:B--2---:R-:W-:-:S04]  /*0ba0*/  FFMA R19, R0, R19, R11 ;  /* 0x0000001300137223 */ /* 0x004fc8000000000b */
[----:B---3--:R-:W-:-:S04]  /*0bb0*/  FFMA R19, R4, R20, R19 ;  /* 0x0000001404137223 */ /* 0x008fc80000000013 */
[----:B----4-:R-:W-:-:S04]  /*0bc0*/  FFMA R15, R6, R15, R19 ;  /* 0x0000000f060f7223 */ /* 0x010fc80000000013 */
[----:B-----5:R-:W-:-:S04]  /*0bd0*/  FFMA R15, R10, R21, R15 ;  /* 0x000000150a0f7223 */ /* 0x020fc8000000000f */
[----:B0-----:R-:W-:-:S04]  /*0be0*/  FFMA R15, R16, R23, R15 ;  /* 0x00000017100f7223 */ /* 0x001fc8000000000f */
[----:B-1----:R-:W-:-:S04]  /*0bf0*/  FFMA R15, R14, R24, R15 ;  /* 0x000000180e0f7223 */ /* 0x002fc8000000000f */
[----:B------:R-:W-:-:S04]  /*0c00*/  FFMA R13, R8, R13, R15 ;  /* 0x0000000d080d7223 */ /* 0x000fc8000000000f */
[----:B------:R-:W-:-:S07]  /*0c10*/  FFMA R11, R12, R9, R13 ;  /* 0x000000090c0b7223 */ /* 0x000fce000000000d */
.L_x_11:
[----:B------:R-:W-:Y:S05]  /*0c20*/  BSYNC.RECONVERGENT B1 ;  /* 0x0000000000017941 */ /* 0x000fea0003800200 */
.L_x_10:
[----:B------:R-:W-:Y:S05]  /*0c30*/  @!P1 BRA `(.L_x_6) ;  /* 0x0000000000c89947 */ /* 0x000fea0003800000 */
[----:B------:R-:W-:Y:S01]  /*0c40*/  ISETP.GE.U32.AND P0, PT, R22, 0x4, PT ;  /* 0x000000041600780c */ /* 0x000fe20003f06070 */
[----:B------:R-:W-:Y:S01]  /*0c50*/  BSSY.RECONVERGENT B1, `(.L_x_12) ;  /* 0x000001f000017945 */ /* 0x000fe20003800200 */
[----:B------:R-:W-:-:S04]  /*0c60*/  LOP3.LUT R3, R3, 0x3, RZ, 0xc0, !PT ;  /* 0x0000000303037812 */ /* 0x000fc800078ec0ff */
[----:B------:R-:W-:-:S07]  /*0c70*/  ISETP.NE.AND P1, PT, R3, RZ, PT ;  /* 0x000000ff0300720c */ /* 0x000fce0003f25270 */
[----:B------:R-:W-:Y:S06]  /*0c80*/  @!P0 BRA `(.L_x_13) ;  /* 0x00000000006c8947 */ /* 0x000fec0003800000 */
[----:B------:R-:W0:Y:S01]  /*0c90*/  LDC.64 R8, c[0x0][0x3a0] ;  /* 0x0000e800ff087b82 */ /* 0x000e220000000a00 */
[C---:B------:R-:W-:Y:S01]  /*0ca0*/  IADD3 R15, PT, PT, R17.reuse, UR9, RZ ;  /* 0x00000009110f7c10 */ /* 0x040fe2000fffe0ff */
[----:B0-----:R-:W-:-:S03]  /*0cb0*/  IMAD.WIDE.U32 R12, R17, 0x4, R8 ;  /* 0x00000004110c7825 */ /* 0x001fc600078e0008 */
[C---:B------:R-:W-:Y:S01]  /*0cc0*/  IADD3 R17, PT, PT, R15.reuse, UR9, RZ ;  /* 0x000000090f117c10 */ /* 0x040fe2000fffe0ff */
[----:B------:R-:W-:-:S03]  /*0cd0*/  IMAD.WIDE.U32 R14, R15, 0x4, R8 ;  /* 0x000000040f0e7825 */ /* 0x000fc600078e0008 */
[C---:B------:R-:W-:Y:S01]  /*0ce0*/  IADD3 R19, PT, PT, R17.reuse, UR9, RZ ;  /* 0x0000000911137c10 */ /* 0x040fe2000fffe0ff */
[----:B------:R0:W2:Y:S01]  /*0cf0*/  LDG.E R12, desc[UR6][R12.64] ;  /* 0x000000060c0c7981 */ /* 0x0000a2000c1e1900 */
[----:B------:R-:W-:-:S03]  /*0d00*/  IMAD.WIDE.U32 R16, R17, 0x4, R8 ;  /* 0x0000000411107825 */ /* 0x000fc600078e0008 */
[----:B------:R-:W3:Y:S01]  /*0d10*/  LDG.E R15, desc[UR6][R14.64] ;  /* 0x000000060e0f7981 */ /* 0x000ee2000c1e1900 */
[----:B------:R-:W-:-:S03]  /*0d20*/  IMAD.WIDE.U32 R8, R19, 0x4, R8 ;  /* 0x0000000413087825 */ /* 0x000fc600078e0008 */
[----:B------:R-:W4:Y:S04]  /*0d30*/  LDG.E R17, desc[UR6][R16.64] ;  /* 0x0000000610117981 */ /* 0x000f28000c1e1900 */
[----:B------:R-:W5:Y:S01]  /*0d40*/  LDG.E R9, desc[UR6][R8.64] ;  /* 0x0000000608097981 */ /* 0x000f62000c1e1900 */
[----:B------:R-:W1:Y:S01]  /*0d50*/  S2UR UR5, SR_CgaCtaId ;  /* 0x00000000000579c3 */ /* 0x000e620000008800 */
[----:B------:R-:W-:Y:S01]  /*0d60*/  UMOV UR4, 0x400 ;  /* 0x0000040000047882 */ /* 0x000fe20000000000 */
[----:B------:R-:W-:Y:S02]  /*0d70*/  IADD3 R0, PT, PT, -R2, R7, RZ ;  /* 0x0000000702007210 */ /* 0x000fe40007ffe1ff */
[----:B------:R-:W-:Y:S01]  /*0d80*/  IADD3 R7, PT, PT, R7, 0x4, RZ ;  /* 0x0000000407077810 */ /* 0x000fe20007ffe0ff */
[----:B-1----:R-:W-:-:S06]  /*0d90*/  ULEA UR4, UR5, UR4, 0x18 ;  /* 0x0000000405047291 */ /* 0x002fcc000f8ec0ff */
[----:B------:R-:W-:-:S05]  /*0da0*/  LEA R0, R0, UR4, 0x2 ;  /* 0x0000000400007c11 */ /* 0x000fca000f8e10ff */
[----:B------:R-:W2:Y:S04]  /*0db0*/  LDS R4, [R0] ;  /* 0x0000000000047984 */ /* 0x000ea80000000800 */
[----:B------:R-:W3:Y:S04]  /*0dc0*/  LDS R6, [R0+0x4] ;  /* 0x0000040000067984 */ /* 0x000ee80000000800 */
[----:B------:R-:W4:Y:S04]  /*0dd0*/  LDS R10, [R0+0x8] ;  /* 0x00000800000a7984 */ /* 0x000f280000000800 */
[----:B0-----:R-:W5:Y:S01]  /*0de0*/  LDS R13, [R0+0xc] ;  /* 0x00000c00000d7984 */ /* 0x001f620000000800 */
[----:B--2---:R-:W-:-:S04]  /*0df0*/  FFMA R4, R12, R4, R11 ;  /* 0x000000040c047223 */ /* 0x004fc8000000000b */
[----:B---3--:R-:W-:-:S04]  /*0e00*/  FFMA R4, R15, R6, R4 ;  /* 0x000000060f047223 */ /* 0x008fc80000000004 */
[----:B----4-:R-:W-:Y:S01]  /*0e10*/  FFMA R4, R17, R10, R4 ;  /* 0x0000000a11047223 */ /* 0x010fe20000000004 */
[----:B------:R-:W-:-:S03]  /*0e20*/  VIADD R17, R19, UR9 ;  /* 0x0000000913117c36 */ /* 0x000fc60008000000 */
[----:B-----5:R-:W-:-:S07]  /*0e30*/  FFMA R11, R9, R13, R4 ;  /* 0x0000000d090b7223 */ /* 0x020fce0000000004 */
.L_x_13:
[----:B------:R-:W-:Y:S05]  /*0e40*/  BSYNC.RECONVERGENT B1 ;  /* 0x0000000000017941 */ /* 0x000fea0003800200 */
.L_x_12:
[----:B------:R-:W-:Y:S05]  /*0e50*/  @!P1 BRA `(.L_x_6) ;  /* 0x0000000000409947 */ /* 0x000fea0003800000 */
[----:B------:R-:W0:Y:S01]  /*0e60*/  S2R R13, SR_CgaCtaId ;  /* 0x00000000000d7919 */ /* 0x000e220000008800 */
[----:B------:R-:W1:Y:S01]  /*0e70*/  LDC.64 R8, c[0x0][0x3a0] ;  /* 0x0000e800ff087b82 */ /* 0x000e620000000a00 */
[----:B------:R-:W-:Y:S02]  /*0e80*/  MOV R0, 0x400 ;  /* 0x0000040000007802 */ /* 0x000fe40000000f00 */
[----:B------:R-:W-:Y:S02]  /*0e90*/  IADD3 R3, PT, PT, -R3, RZ, RZ ;  /* 0x000000ff03037210 */ /* 0x000fe40007ffe1ff */
[----:B0-----:R-:W-:-:S07]  /*0ea0*/  LEA R15, R13, R0, 0x18 ;  /* 0x000000000d0f7211 */ /* 0x001fce00078ec0ff */
.L_x_14:
[----:B-1----:R-:W-:-:S06]  /*0eb0*/  IMAD.WIDE.U32 R12, R17, 0x4, R8 ;  /* 0x00000004110c7825 */ /* 0x002fcc00078e0008 */
[----:B------:R-:W2:Y:S01]  /*0ec0*/  LDG.E R12, desc[UR6][R12.64] ;  /* 0x000000060c0c7981 */ /* 0x000ea2000c1e1900 */
[----:B------:R-:W-:Y:S02]  /*0ed0*/  IADD3 R0, PT, PT, -R2, R7, RZ ;  /* 0x0000000702007210 */ /* 0x000fe40007ffe1ff */
[----:B------:R-:W-:Y:S02]  /*0ee0*/  IADD3 R3, PT, PT, R3, 0x1, RZ ;  /* 0x0000000103037810 */ /* 0x000fe40007ffe0ff */
[----:B------:R-:W-:Y:S02]  /*0ef0*/  LEA R0, R0, R15, 0x2 ;  /* 0x0000000f00007211 */ /* 0x000fe400078e10ff */
[----:B------:R-:W-:Y:S02]  /*0f00*/  ISETP.NE.AND P0, PT, R3, RZ, PT ;  /* 0x000000ff0300720c */ /* 0x000fe40003f05270 */
[----:B------:R-:W-:Y:S02]  /*0f10*/  IADD3 R17, PT, PT, R17, UR9, RZ ;  /* 0x0000000911117c10 */ /* 0x000fe4000fffe0ff */
[----:B------:R-:W2:Y:S01]  /*0f20*/  LDS R0, [R0] ;  /* 0x0000000000007984 */ /* 0x000ea20000000800 */
[----:B------:R-:W-:Y:S01]  /*0f30*/  IADD3 R7, PT, PT, R7, 0x1, RZ ;  /* 0x0000000107077810 */ /* 0x000fe20007ffe0ff */
[----:B--2---:R-:W-:-:S07]  /*0f40*/  FFMA R11, R12, R0, R11 ;  /* 0x000000000c0b7223 */ /* 0x004fce000000000b */
[----:B------:R-:W-:Y:S05]  /*0f50*/  @P0 BRA `(.L_x_14) ;  /* 0xfffffffc00d40947 */ /* 0x000fea000383ffff */
.L_x_6:
[----:B------:R-:W-:Y:S05]  /*0f60*/  BSYNC.RECONVERGENT B0 ;  /* 0x0000000000007941 */ /* 0x000fea0003800200 */
.L_x_5:
[----:B------:R-:W0:Y:S02]  /*0f70*/  LDC.64 R2, c[0x0][0x390] ;  /* 0x0000e400ff027b82 */ /* 0x000e240000000a00 */
[----:B0-----:R-:W-:-:S05]  /*0f80*/  IMAD.WIDE.U32 R2, R5, 0x4, R2 ;  /* 0x0000000405027825 */ /* 0x001fca00078e0002 */
[----:B------:R-:W-:Y:S01]  /*0f90*/  REDG.E.ADD.F32.FTZ.RN.STRONG.GPU desc[UR6][R2.64], R11 ;  /* 0x0000000b020079a6 */ /* 0x000fe2000c12f306 */
[----:B------:R-:W-:Y:S05]  /*0fa0*/  EXIT ;  /* 0x000000000000794d */ /* 0x000fea0003800000 */
.L_x_15:
        /* <DEDUP_REMOVED lines=13> */
.L_x_19:


//--------------------- .text._Z14epropALIFDensejjPKfS0_S0_S0_PfS1_S1_ --------------------------
	.section	.text._Z14epropALIFDensejjPKfS0_S0_S0_PfS1_S1_,"ax",@progbits
	.align	128
        .global         _Z14epropALIFDensejjPKfS0_S0_S0_PfS1_S1_
        .type           _Z14epropALIFDensejjPKfS0_S0_S0_PfS1_S1_,@function
        .size           _Z14epropALIFDensejjPKfS0_S0_S0_PfS1_S1_,(.L_x_20 - _Z14epropALIFDensejjPKfS0_S0_S0_PfS1_S1_)
        .other          _Z14epropALIFDensejjPKfS0_S0_S0_PfS1_S1_,@"STO_CUDA_ENTRY STV_DEFAULT"
_Z14epropALIFDensejjPKfS0_S0_S0_PfS1_S1_:
.text._Z14epropALIFDensejjPKfS0_S0_S0_PfS1_S1_:
[----:B------:R-:W-:Y:S01]  /*0000*/  LDC R1, c[0x0][0x37c] ;  /* 0x0000df00ff017b82 */ /* 0x000fe20000000800 */
[----:B------:R-:W0:Y:S07]  /*0010*/  S2R R0, SR_TID.X ;  /* 0x0000000000007919 */ /* 0x000e2e0000002100 */
[----:B------:R-:W0:Y:S01]  /*0020*/  S2UR UR6, SR_CTAID.X ;  /* 0x00000000000679c3 */ /* 0x000e220000002500 */
[----:B------:R-:W1:Y:S07]  /*0030*/  LDCU.64 UR4, c[0x0][0x380] ;  /* 0x00007000ff0477ac */ /* 0x000e6e0008000a00 */
[----:B------:R-:W0:Y:S01]  /*0040*/  LDC R3, c[0x0][0x360] ;  /* 0x0000d800ff037b82 */ /* 0x000e220000000800 */
[----:B-1----:R-:W-:Y:S01]  /*0050*/  UIMAD UR4, UR5, UR4, URZ ;  /* 0x00000004050472a4 */ /* 0x002fe2000f8e02ff */
[----:B0-----:R-:W-:-:S05]  /*0060*/  IMAD R0, R3, UR6, R0 ;  /* 0x0000000603007c24 */ /* 0x001fca000f8e0200 */
[----:B------:R-:W-:-:S13]  /*0070*/  ISETP.GE.U32.AND P0, PT, R0, UR4, PT ;  /* 0x0000000400007c0c */ /* 0x000fda000bf06070 */
[----:B------:R-:W-:Y:S05]  /*0080*/  @P0 EXIT ;  /* 0x000000000000094d */ /* 0x000fea0003800000 */
[----:B------:R-:W0:Y:S01]  /*0090*/  I2F.U32.RP R4, UR5 ;  /* 0x0000000500047d06 */ /* 0x000e220008209000 */
[----:B------:R-:W-:Y:S01]  /*00a0*/  ISETP.NE.U32.AND P2, PT, RZ, UR5, PT ;  /* 0x00000005ff007c0c */ /* 0x000fe2000bf45070 */
[----:B------:R-:W1:Y:S01]  /*00b0*/  LDC.64 R16, c[0x0][0x390] ;  /* 0x0000e400ff107b82 */ /* 0x000e620000000a00 */
[----:B------:R-:W2:Y:S07]  /*00c0*/  LDCU.64 UR6, c[0x0][0x358] ;  /* 0x00006b00ff0677ac */ /* 0x000eae0008000a00 */
[----:B------:R-:W3:Y:S01]  /*00d0*/  LDC.64 R12, c[0x0][0x388] ;  /* 0x0000e200ff0c7b82 */ /* 0x000ee20000000a00 */
[----:B0-----:R-:W0:Y:S07]  /*00e0*/  MUFU.RCP R4, R4 ;  /* 0x0000000400047308 */ /* 0x001e2e0000001000 */
[----:B------:R-:W4:Y:S08]  /*00f0*/  LDC.64 R18, c[0x0][0x398] ;  /* 0x0000e600ff127b82 */ /* 0x000f300000000a00 */
[----:B------:R-:W5:Y:S01]  /*0100*/  LDC.64 R10, c[0x0][0x3a8] ;  /* 0x0000ea00ff0a7b82 */ /* 0x000f620000000a00 */
[----:B0-----:R-:W-:-:S07]  /*0110*/  IADD3 R2, PT, PT, R4, 0xffffffe, RZ ;  /* 0x0ffffffe04027810 */ /* 0x001fce0007ffe0ff */
[----:B------:R-:W0:Y:S01]  /*0120*/  LDC.64 R8, c[0x0][0x3b8] ;  /* 0x0000ee00ff087b82 */ /* 0x000e220000000a00 */
[----:B------:R2:W1:Y:S02]  /*0130*/  F2I.FTZ.U32.TRUNC.NTZ R3, R2 ;  /* 0x0000000200037305 */ /* 0x000464000021f000 */
[----:B--2---:R-:W-:Y:S01]  /*0140*/  HFMA2 R2, -RZ, RZ, 0, 0 ;  /* 0x00000000ff027431 */ /* 0x004fe200000001ff */
[----:B-1----:R-:W-:-:S05]  /*0150*/  IADD3 R5, PT, PT, RZ, -R3, RZ ;  /* 0x80000003ff057210 */ /* 0x002fca0007ffe0ff */
[----:B------:R-:W-:-:S04]  /*0160*/  IMAD R5, R5, UR5, RZ ;  /* 0x0000000505057c24 */ /* 0x000fc8000f8e02ff */
[----:B------:R-:W-:Y:S02]  /*0170*/  IMAD.HI.U32 R3, R3, R5, R2 ;  /* 0x0000000503037227 */ /* 0x000fe400078e0002 */
[----:B------:R-:W1:Y:S04]  /*0180*/  LDC.64 R4, c[0x0][0x3b0] ;  /* 0x0000ec00ff047b82 */ /* 0x000e680000000a00 */
[----:B------:R-:W-:-:S05]  /*0190*/  IMAD.HI.U32 R7, R3, R0, RZ ;  /* 0x0000000003077227 */ /* 0x000fca00078e00ff */
[----:B------:R-:W-:-:S05]  /*01a0*/  IADD3 R3, PT, PT, -R7, RZ, RZ ;  /* 0x000000ff07037210 */ /* 0x000fca0007ffe1ff */
[----:B------:R-:W-:-:S05]  /*01b0*/  IMAD R3, R3, UR5, R0 ;  /* 0x0000000503037c24 */ /* 0x000fca000f8e0200 */
[----:B------:R-:W-:Y:S01]  /*01c0*/  ISETP.GE.U32.AND P0, PT, R3, UR5, PT ;  /* 0x0000000503007c0c */ /* 0x000fe2000bf06070 */
[----:B-1----:R-:W-:-:S05]  /*01d0*/  IMAD.WIDE.U32 R4, R0, 0x4, R4 ;  /* 0x0000000400047825 */ /* 0x002fca00078e0004 */
[----:B------:R-:W2:Y:S07]  /*01e0*/  LDG.E R15, desc[UR6][R4.64] ;  /* 0x00000006040f7981 */ /* 0x000eae000c1e1900 */
[----:B------:R-:W-:Y:S02]  /*01f0*/  @P0 IADD3 R3, PT, PT, R3, -UR5, RZ ;  /* 0x8000000503030c10 */ /* 0x000fe4000fffe0ff */
[----:B------:R-:W-:Y:S02]  /*0200*/  @P0 IADD3 R7, PT, PT, R7, 0x1, RZ ;  /* 0x0000000107070810 */ /* 0x000fe40007ffe0ff */
[----:B------:R-:W-:-:S13]  /*0210*/  ISETP.GE.U32.AND P1, PT, R3, UR5, PT ;  /* 0x0000000503007c0c */ /* 0x000fda000bf26070 */
[----:B------:R-:W-:Y:S02]  /*0220*/  @P1 IADD3 R7, PT, PT, R7, 0x1, RZ ;  /* 0x0000000107071810 */ /* 0x000fe40007ffe0ff */
[----:B------:R-:W-:-:S04]  /*0230*/  @!P2 LOP3.LUT R7, RZ, UR5, RZ, 0x33, !PT ;  /* 0x00000005ff07ac12 */ /* 0x000fc8000f8e33ff */
[----:B------:R-:W-:-:S05]  /*0240*/  IADD3 R3, PT, PT, -R7, RZ, RZ ;  /* 0x000000ff07037210 */ /* 0x000fca0007ffe1ff */
[----:B------:R-:W-:-:S04]  /*0250*/  IMAD R2, R3, UR5, R0 ;  /* 0x0000000503027c24 */ /* 0x000fc8000f8e0200 */
[----:B------:R-:W-:-:S05]  /*0260*/  IMAD.WIDE.U32 R16, R2, 0x4, R16 ;  /* 0x0000000402107825 */ /* 0x000fca00078e0010 */
[----:B------:R4:W2:Y:S01]  /*0270*/  LDG.E R3, desc[UR6][R16.64] ;  /* 0x0000000610037981 */ /* 0x0008a2000c1e1900 */
[----:B---3--:R-:W-:Y:S02]  /*0280*/  IMAD.WIDE.U32 R12, R7, 0x4, R12 ;  /* 0x00000004070c7825 */ /* 0x008fe400078e000c */
[----:B------:R-:W1:Y:S04]  /*0290*/  LDC.64 R6, c[0x0][0x3a0] ;  /* 0x0000e800ff067b82 */ /* 0x000e680000000a00 */
[----:B------:R-:W3:Y:S01]  /*02a0*/  LDG.E R12, desc[UR6][R12.64] ;  /* 0x000000060c0c7981 */ /* 0x000ee2000c1e1900 */
[----:B----4-:R-:W-:-:S04]  /*02b0*/  IMAD.WIDE.U32 R16, R2, 0x4, R18 ;  /* 0x0000000402107825 */ /* 0x010fc800078e0012 */
[----:B-----5:R-:W-:-:S04]  /*02c0*/  IMAD.WIDE.U32 R10, R0, 0x4, R10 ;  /* 0x00000004000a7825 */ /* 0x020fc800078e000a */
[----:B0-----:R-:W-:-:S04]  /*02d0*/  IMAD.WIDE.U32 R8, R0, 0x4, R8 ;  /* 0x0000000400087825 */ /* 0x001fc800078e0008 */
[----:B-1----:R-:W-:-:S04]  /*02e0*/  IMAD.WIDE.U32 R6, R2, 0x4, R6 ;  /* 0x0000000402067825 */ /* 0x002fc800078e0006 */
[----:B--2---:R-:W-:-:S04]  /*02f0*/  FMUL R14, R3, 0.017400000244379043579 ;  /* 0x3c8e8a72030e7820 */ /* 0x004fc80000400000 */
[----:B------:R-:W-:-:S04]  /*0300*/  FMUL R14, R15, R14 ;  /* 0x0000000e0f0e7220 */ /* 0x000fc80000400000 */
[----:B------:R-:W-:-:S04]  /*0310*/  FFMA R20, R15, 0.99900001287460327148, -R14 ;  /* 0x3f7fbe770f147823 */ /* 0x000fc8000000080e */
[----:B---3--:R-:W-:-:S05]  /*0320*/  FFMA R15, R3, R12, R20 ;  /* 0x0000000c030f7223 */ /* 0x008fca0000000014 */
[----:B------:R-:W-:Y:S04]  /*0330*/  STG.E desc[UR6][R4.64], R15 ;  /* 0x0000000f04007986 */ /* 0x000fe8000c101906 */
[----:B------:R-:W2:Y:S04]  /*0340*/  LDG.E R16, desc[UR6][R16.64] ;  /* 0x0000000610107981 */ /* 0x000ea8000c1e1900 */
[----:B------:R-:W3:Y:S04]  /*0350*/  LDG.E R2, desc[UR6][R10.64] ;  /* 0x000000060a027981 */ /* 0x000ee8000c1e1900 */
[----:B------:R-:W4:Y:S04]  /*0360*/  LDG.E R6, desc[UR6][R6.64] ;  /* 0x0000000606067981 */ /* 0x000f28000c1e1900 */
[----:B------:R-:W5:Y:S01]  /*0370*/  LDG.E R13, desc[UR6][R8.64] ;  /* 0x00000006080d7981 */ /* 0x000f62000c1e1900 */
[----:B------:R-:W-:Y:S01]  /*0380*/  FFMA R3, R3, R12, -R14 ;  /* 0x0000000c03037223 */ /* 0x000fe2000000080e */
[----:B--2---:R-:W-:-:S04]  /*0390*/  FADD R0, R16, -0.0099999997764825820923 ;  /* 0xbc23d70a10007421 */ /* 0x004fc80000000000 */
[----:B------:R-:W-:-:S04]  /*03a0*/  FMUL R0, R0, 1.9999999949504854158e-06 ;  /* 0x360637bd00007820 */ /* 0x000fc80000400000 */
[----:B------:R-:W-:Y:S01]  /*03b0*/  FMUL R0, R3, R0 ;  /* 0x0000000003007220 */ /* 0x000fe20000400000 */
[----:B---3--:R-:W-:-:S04]  /*03c0*/  FFMA R3, R2, 0.94999998807907104492, R3 ;  /* 0x3f73333302037823 */ /* 0x008fc80000000003 */
[----:B----4-:R-:W-:-:S04]  /*03d0*/  FFMA R0, R3, R6, R0 ;  /* 0x0000000603007223 */ /* 0x010fc80000000000 */
[----:B-----5:R-:W-:-:S05]  /*03e0*/  FADD R13, R0, R13 ;  /* 0x0000000d000d7221 */ /* 0x020fca0000000000 */
[----:B------:R-:W-:Y:S04]  /*03f0*/  STG.E desc[UR6][R8.64], R13 ;  /* 0x0000000d08007986 */ /* 0x000fe8000c101906 */
[----:B------:R-:W-:Y:S01]  /*0400*/  STG.E desc[UR6][R10.64], R3 ;  /* 0x000000030a007986 */ /* 0x000fe2000c101906 */
[----:B------:R-:W-:Y:S05]  /*0410*/  EXIT ;  /* 0x000000000000794d */ /* 0x000fea0003800000 */
.L_x_16:
        /* <DEDUP_REMOVED lines=14> */
.L_x_20:


//--------------------- .text._Z15continuousDensejjPfPKfS1_ --------------------------
	.section	.text._Z15continuousDensejjPfPKfS1_,"ax",@progbits
	.align	128
        .global         _Z15continuousDensejjPfPKfS1_
        .type           _Z15continuousDensejjPfPKfS1_,@function
        .size           _Z15continuousDensejjPfPKfS1_,(.L_x_21 - _Z15continuousDensejjPfPKfS1_)
        .other          _Z15continuousDensejjPfPKfS1_,@"STO_CUDA_ENTRY STV_DEFAULT"
_Z15continuousDensejjPfPKfS1_:
.text._Z15continuousDensejjPfPKfS1_:
        /* <DEDUP_REMOVED lines=10> */
[----:B------:R-:W1:Y:S01]  /*00a0*/  LDC.64 R6, c[0x0][0x390] ;  /* 0x0000e400ff067b82 */ /* 0x000e620000000a00 */
[----:B------:R-:W-:Y:S01]  /*00b0*/  ISETP.NE.U32.AND P2, PT, RZ, UR5, PT ;  /* 0x00000005ff007c0c */ /* 0x000fe2000bf45070 */
[----:B------:R-:W2:Y:S05]  /*00c0*/  LDCU.64 UR6, c[0x0][0x358] ;  /* 0x00006b00ff0677ac */ /* 0x000eaa0008000a00 */
[----:B0-----:R-:W0:Y:S02]  /*00d0*/  MUFU.RCP R0, R0 ;  /* 0x0000000000007308 */ /* 0x001e240000001000 */
[----:B0-----:R-:W-:-:S06]  /*00e0*/  IADD3 R2, PT, PT, R0, 0xffffffe, RZ ;  /* 0x0ffffffe00027810 */ /* 0x001fcc0007ffe0ff */
[----:B------:R0:W3:Y:S02]  /*00f0*/  F2I.FTZ.U32.TRUNC.NTZ R3, R2 ;  /* 0x0000000200037305 */ /* 0x0000e4000021f000 */
[----:B0-----:R-:W-:Y:S01]  /*0100*/  HFMA2 R2, -RZ, RZ, 0, 0 ;  /* 0x00000000ff027431 */ /* 0x001fe200000001ff */
[----:B---3--:R-:W-:-:S05]  /*0110*/  IADD3 R5, PT, PT, RZ, -R3, RZ ;  /* 0x80000003ff057210 */ /* 0x008fca0007ffe0ff */
        /* <DEDUP_REMOVED lines=9> */
[----:B------:R-:W-:Y:S02]  /*01b0*/  ISETP.GE.U32.AND P1, PT, R3, UR5, PT ;  /* 0x0000000503007c0c */ /* 0x000fe4000bf26070 */
[----:B------:R-:W3:Y:S01]  /*01c0*/  LDC.64 R2, c[0x0][0x388] ;  /* 0x0000e200ff027b82 */ /* 0x000ee20000000a00 */
[----:B0-----:R-:W-:-:S06]  /*01d0*/  IMAD.WIDE.U32 R4, R9, 0x4, R4 ;  /* 0x0000000409047825 */ /* 0x001fcc00078e0004 */
[----:B--2---:R-:W2:Y:S04]  /*01e0*/  LDG.E R4, desc[UR6][R4.64] ;  /* 0x0000000604047981 */ /* 0x004ea8000c1e1900 */
[----:B------:R-:W-:Y:S02]  /*01f0*/  @P1 IADD3 R11, PT, PT, R11, 0x1, RZ ;  /* 0x000000010b0b1810 */ /* 0x000fe40007ffe0ff */
[----:B------:R-:W-:-:S05]  /*0200*/  @!P2 LOP3.LUT R11, RZ, UR5, RZ, 0x33, !PT ;  /* 0x00000005ff0bac12 */ /* 0x000fca000f8e33ff */
[----:B-1----:R-:W-:-:S06]  /*0210*/  IMAD.WIDE.U32 R6, R11, 0x4, R6 ;  /* 0x000000040b067825 */ /* 0x002fcc00078e0006 */
[----:B------:R-:W2:Y:S01]  /*0220*/  LDG.E R7, desc[UR6][R6.64] ;  /* 0x0000000606077981 */ /* 0x000ea2000c1e1900 */
[----:B------:R-:W-:-:S05]  /*0230*/  IADD3 R0, PT, PT, -R11, RZ, RZ ;  /* 0x000000ff0b007210 */ /* 0x000fca0007ffe1ff */
[----:B------:R-:W-:-:S04]  /*0240*/  IMAD R9, R0, UR5, R9 ;  /* 0x0000000500097c24 */ /* 0x000fc8000f8e0209 */
[----:B---3--:R-:W-:-:S04]  /*0250*/  IMAD.WIDE.U32 R2, R9, 0x4, R2 ;  /* 0x0000000409027825 */ /* 0x008fc800078e0002 */
[----:B--2---:R-:W-:-:S05]  /*0260*/  FMUL R11, R4, R7 ;  /* 0x00000007040b7220 */ /* 0x004fca0000400000 */
[----:B------:R-:W-:Y:S01]  /*0270*/  REDG.E.ADD.F32.FTZ.RN.STRONG.GPU desc[UR6][R2.64], R11 ;  /* 0x0000000b020079a6 */ /* 0x000fe2000c12f306 */
[----:B------:R-:W-:Y:S05]  /*0280*/  EXIT ;  /* 0x000000000000794d */ /* 0x000fea0003800000 */
.L_x_17:
        /* <DEDUP_REMOVED lines=15> */
.L_x_21:


//--------------------- .nv.global.init           --------------------------
	.section	.nv.global.init,"aw",@progbits
	.align	4
.nv.global.init:
	.type		mrg32k3aM1SubSeq,@object
	.size		mrg32k3aM1SubSeq,(mrg32k3aM2SubSeq - mrg32k3aM1SubSeq)
mrg32k3aM1SubSeq:
        /*0000*/ 	.byte	0x0b, 0xcc, 0xee, 0x04, 0x73, 0x29, 0x8b, 0x6f, 0xf6, 0x53, 0x03, 0xf6, 0x23, 0xf6, 0xea, 0xda
        /* <DEDUP_REMOVED lines=125> */
	.type		mrg32k3aM2SubSeq,@object
	.size		mrg32k3aM2SubSeq,(mrg32k3aM1 - mrg32k3aM2SubSeq)
mrg32k3aM2SubSeq:
        /* <DEDUP_REMOVED lines=126> */
	.type		mrg32k3aM1,@object
	.size		mrg32k3aM1,(mrg32k3aM1Seq - mrg32k3aM1)
mrg32k3aM1:
        /* <DEDUP_REMOVED lines=144> */
	.type		mrg32k3aM1Seq,@object
	.size		mrg32k3aM1Seq,(mrg32k3aM2 - mrg32k3aM1Seq)
mrg32k3aM1Seq:
        /* <DEDUP_REMOVED lines=144> */
	.type		mrg32k3aM2,@object
	.size		mrg32k3aM2,(mrg32k3aM2Seq - mrg32k3aM2)
mrg32k3aM2:
        /* <DEDUP_REMOVED lines=144> */
	.type		mrg32k3aM2Seq,@object
	.size		mrg32k3aM2Seq,(precalc_xorwow_matrix - mrg32k3aM2Seq)
mrg32k3aM2Seq:
        /* <DEDUP_REMOVED lines=144> */
	.type		precalc_xorwow_matrix,@object
	.size		precalc_xorwow_matrix,(precalc_xorwow_offset_matrix - precalc_xorwow_matrix)
precalc_xorwow_matrix:
        /* <DEDUP_REMOVED lines=6400> */
	.type		precalc_xorwow_offset_matrix,@object
	.size		precalc_xorwow_offset_matrix,(.L_1 - precalc_xorwow_offset_matrix)
precalc_xorwow_offset_matrix:
        /* <DEDUP_REMOVED lines=6400> */
.L_1:


//--------------------- .nv.shared._Z19epropALIFDenseBlockjjjPKfS0_S0_S0_PfS1_S1_ --------------------------
	.section	.nv.shared._Z19epropALIFDenseBlockjjjPKfS0_S0_S0_PfS1_S1_,"aw",@nobits
	.sectionflags	@""
	.align	16
	.zero		1024


//--------------------- .nv.shared.reserved.0     --------------------------
	.section	.nv.shared.reserved.0,"aw",@nobits
	.weak		__nv_reservedSMEM_offset_0_alias
	.size		__nv_reservedSMEM_offset_0_alias, 0, 64
	.other		__nv_reservedSMEM_offset_0_alias,@"STO_CUDA_RESERVED_SHARED STV_DEFAULT"
__nv_reservedSMEM_offset_0_alias:
	.zero		0
	.zero		64


//--------------------- .nv.shared._Z20continuousDenseBlockjjjPfPKfS1_ --------------------------
	.section	.nv.shared._Z20continuousDenseBlockjjjPfPKfS1_,"aw",@nobits
	.sectionflags	@""
	.align	16
	.zero		1024


//--------------------- .nv.shared._Z14epropALIFDensejjPKfS0_S0_S0_PfS1_S1_ --------------------------
	.section	.nv.shared._Z14epropALIFDensejjPKfS0_S0_S0_PfS1_S1_,"aw",@nobits
	.sectionflags	@""
	.align	16
	.zero		1024


//--------------------- .nv.shared._Z15continuousDensejjPfPKfS1_ --------------------------
	.section	.nv.shared._Z15continuousDensejjPfPKfS1_,"aw",@nobits
	.sectionflags	@""
	.align	16
	.zero		1024


//--------------------- .nv.constant0._Z19epropALIFDenseBlockjjjPKfS0_S0_S0_PfS1_S1_ --------------------------
	.section	.nv.constant0._Z19epropALIFDenseBlockjjjPKfS0_S0_S0_PfS1_S1_,"a",@progbits
	.sectionflags	@""
	.align	4
.nv.constant0._Z19epropALIFDenseBlockjjjPKfS0_S0_S0_PfS1_S1_:
	.zero		968


//--------------------- .nv.constant0._Z20continuousDenseBlockjjjPfPKfS1_ --------------------------
	.section	.nv.constant0._Z20continuousDenseBlockjjjPfPKfS1_,"a",@progbits
	.sectionflags	@""
	.align	4
.nv.constant0._Z20continuousDenseBlockjjjPfPKfS1_:
	.zero		936


//--------------------- .nv.constant0._Z14epropALIFDensejjPKfS0_S0_S0_PfS1_S1_ --------------------------
	.section	.nv.constant0._Z14epropALIFDensejjPKfS0_S0_S0_PfS1_S1_,"a",@progbits
	.sectionflags	@""
	.align	4
.nv.constant0._Z14epropALIFDensejjPKfS0_S0_S0_PfS1_S1_:
	.zero		960


//--------------------- .nv.constant0._Z15continuousDensejjPfPKfS1_ --------------------------
	.section	.nv.constant0._Z15continuousDensejjPfPKfS1_,"a",@progbits
	.sectionflags	@""
	.align	4
.nv.constant0._Z15continuousDensejjPfPKfS1_:
	.zero		928


//--------------------- SYMBOLS --------------------------

	.type		.nv.reservedSmem.offset0,@object
	.size		.nv.reservedSmem.offset0,0x4
	.type		.nv.reservedSmem.cap,@object
	.size		.nv.reservedSmem.cap,0x4
